	.target	sm_90a

	.elftype	@"ET_EXEC"


//--------------------- .note.nv.tkinfo           --------------------------
	.section	.note.nv.tkinfo,"",@"SHT_NOTE"
	.sectionflags	@"SHF_NOTE_NV_TKINFO"
	.tkinfo
        /*0018*/ 	.word	0x00000002
        /*0030*/ 	.string	""
        /*0030*/ 	.string	"ptxas"
        /*0030*/ 	.string	"Cuda compilation tools, release 13.0, V13.0.88"
        /*0030*/ 	.string	"Build cuda_13.0.r13.0/compiler.36424714_0"
        /*0030*/ 	.string	"-arch sm_90a -m 64 "



//--------------------- .note.nv.cuinfo           --------------------------
	.section	.note.nv.cuinfo,"",@"SHT_NOTE"
	.sectionflags	@"SHF_NOTE_NV_CUINFO"
        /*0018*/ 	.short	0x0002
        /*001a*/ 	.short	0x005a
        /*001c*/ 	.short	0x0082
	.zero		2


//--------------------- .nv.info                  --------------------------
	.section	.nv.info,"",@"SHT_CUDA_INFO"
	.align	4


	//----- nvinfo : EIATTR_REGCOUNT
	.align		4
        /*0000*/ 	.byte	0x04, 0x2f
        /*0002*/ 	.short	(.L_12 - .L_11)
	.align		4
.L_11:
        /*0004*/ 	.word	index@(_ZN7cutlass13device_kernelINS_4gemm6kernel13GemmUniversalIN4cute5tupleIJiiiiEEENS1_10collective13CollectiveMmaINS1_37MainloopSm90TmaGmmaWarpSpecializedFP8ILi18ENS5_IJNS4_1CILi2EEENSA_ILi1EEESC_EEENS1_35KernelTmaWarpSpecializedCooperativeEEENS5_IJNSA_ILi256EEENSA_ILi128EEENSA_ILi32EEEEEENS_12float_e4m3_tENS5_IJlSC_lEEESK_SL_NS4_8TiledMMAINS4_8MMA_AtomIJNS4_4SM904GMMA31MMA_64x128x32_F32E4M3E4M3_SS_TNILNSP_7ScaleInE1ELSR_1EEEEEENS4_6LayoutISD_NS5_IJSC_NSA_ILi0EEESV_EEEEENS5_IJNS4_10UnderscoreESY_SY_EEEEENS4_13SM90_TMA_LOADENS4_14ComposedLayoutINS4_7SwizzleILi1ELi4ELi3EEENS4_18smem_ptr_flag_bitsILi8EEENSU_INS5_IJNSA_ILi8EEESI_EEENS5_IJSI_SC_EEEEEEEvNS4_8identityENS4_23SM90_TMA_LOAD_MULTICASTES1B_vS1C_EENS_8epilogue10collective6detail29Sm90TmaWarpSpecializedAdapterINS1G_15DefaultEpilogueISK_SL_SL_NS1F_6thread17LinearCombinationISK_Li1EffLNS1K_9ScaleType4KindE0ELNS_15FloatRoundStyleE2ESK_EENS1_15EpilogueDefaultEEEEEvvEEEEvNT_6ParamsE)
        /*0008*/ 	.word	0x000000a8


	//----- nvinfo : EIATTR_FRAME_SIZE
	.align		4
.L_12:
        /*000c*/ 	.byte	0x04, 0x11
        /*000e*/ 	.short	(.L_14 - .L_13)
	.align		4
.L_13:
        /*0010*/ 	.word	index@(_ZN7cutlass13device_kernelINS_4gemm6kernel13GemmUniversalIN4cute5tupleIJiiiiEEENS1_10collective13CollectiveMmaINS1_37MainloopSm90TmaGmmaWarpSpecializedFP8ILi18ENS5_IJNS4_1CILi2EEENSA_ILi1EEESC_EEENS1_35KernelTmaWarpSpecializedCooperativeEEENS5_IJNSA_ILi256EEENSA_ILi128EEENSA_ILi32EEEEEENS_12float_e4m3_tENS5_IJlSC_lEEESK_SL_NS4_8TiledMMAINS4_8MMA_AtomIJNS4_4SM904GMMA31MMA_64x128x32_F32E4M3E4M3_SS_TNILNSP_7ScaleInE1ELSR_1EEEEEENS4_6LayoutISD_NS5_IJSC_NSA_ILi0EEESV_EEEEENS5_IJNS4_10UnderscoreESY_SY_EEEEENS4_13SM90_TMA_LOADENS4_14ComposedLayoutINS4_7SwizzleILi1ELi4ELi3EEENS4_18smem_ptr_flag_bitsILi8EEENSU_INS5_IJNSA_ILi8EEESI_EEENS5_IJSI_SC_EEEEEEEvNS4_8identityENS4_23SM90_TMA_LOAD_MULTICASTES1B_vS1C_EENS_8epilogue10collective6detail29Sm90TmaWarpSpecializedAdapterINS1G_15DefaultEpilogueISK_SL_SL_NS1F_6thread17LinearCombinationISK_Li1EffLNS1K_9ScaleType4KindE0ELNS_15FloatRoundStyleE2ESK_EENS1_15EpilogueDefaultEEEEEvvEEEEvNT_6ParamsE)
        /*0014*/ 	.word	0x00000108


	//----- nvinfo : EIATTR_MIN_STACK_SIZE
	.align		4
.L_14:
        /*0018*/ 	.byte	0x04, 0x12
        /*001a*/ 	.short	(.L_16 - .L_15)
	.align		4
.L_15:
        /*001c*/ 	.word	index@(_ZN7cutlass13device_kernelINS_4gemm6kernel13GemmUniversalIN4cute5tupleIJiiiiEEENS1_10collective13CollectiveMmaINS1_37MainloopSm90TmaGmmaWarpSpecializedFP8ILi18ENS5_IJNS4_1CILi2EEENSA_ILi1EEESC_EEENS1_35KernelTmaWarpSpecializedCooperativeEEENS5_IJNSA_ILi256EEENSA_ILi128EEENSA_ILi32EEEEEENS_12float_e4m3_tENS5_IJlSC_lEEESK_SL_NS4_8TiledMMAINS4_8MMA_AtomIJNS4_4SM904GMMA31MMA_64x128x32_F32E4M3E4M3_SS_TNILNSP_7ScaleInE1ELSR_1EEEEEENS4_6LayoutISD_NS5_IJSC_NSA_ILi0EEESV_EEEEENS5_IJNS4_10UnderscoreESY_SY_EEEEENS4_13SM90_TMA_LOADENS4_14ComposedLayoutINS4_7SwizzleILi1ELi4ELi3EEENS4_18smem_ptr_flag_bitsILi8EEENSU_INS5_IJNSA_ILi8EEESI_EEENS5_IJSI_SC_EEEEEEEvNS4_8identityENS4_23SM90_TMA_LOAD_MULTICASTES1B_vS1C_EENS_8epilogue10collective6detail29Sm90TmaWarpSpecializedAdapterINS1G_15DefaultEpilogueISK_SL_SL_NS1F_6thread17LinearCombinationISK_Li1EffLNS1K_9ScaleType4KindE0ELNS_15FloatRoundStyleE2ESK_EENS1_15EpilogueDefaultEEEEEvvEEEEvNT_6ParamsE)
        /*0020*/ 	.word	0x00000108
.L_16:


//--------------------- .nv.compat                --------------------------
	.section	.nv.compat,"",@"SHT_CUDA_COMPAT_INFO"
	.align	4
        /*0000*/ 	.byte	0x02, 0x09, 0x01, 0x00, 0x02, 0x02, 0x04, 0x00, 0x02, 0x05, 0x05, 0x00, 0x03, 0x07, 0x01, 0x01
        /*0010*/ 	.byte	0x02, 0x03, 0x01, 0x00, 0x02, 0x06, 0x01, 0x00, 0x04, 0x0b, 0x08, 0x00, 0x00, 0x00, 0x00, 0x00
        /*0020*/ 	.byte	0x00, 0x00, 0x00, 0x00


//--------------------- .nv.info._ZN7cutlass13device_kernelINS_4gemm6kernel13GemmUniversalIN4cute5tupleIJiiiiEEENS1_10collective13CollectiveMmaINS1_37MainloopSm90TmaGmmaWarpSpecializedFP8ILi18ENS5_IJNS4_1CILi2EEENSA_ILi1EEESC_EEENS1_35KernelTmaWarpSpecializedCooperativeEEENS5_IJNSA_ILi256EEENSA_ILi128EEENSA_ILi32EEEEEENS_12float_e4m3_tENS5_IJlSC_lEEESK_SL_NS4_8TiledMMAINS4_8MMA_AtomIJNS4_4SM904GMMA31MMA_64x128x32_F32E4M3E4M3_SS_TNILNSP_7ScaleInE1ELSR_1EEEEEENS4_6LayoutISD_NS5_IJSC_NSA_ILi0EEESV_EEEEENS5_IJNS4_10UnderscoreESY_SY_EEEEENS4_13SM90_TMA_LOADENS4_14ComposedLayoutINS4_7SwizzleILi1ELi4ELi3EEENS4_18smem_ptr_flag_bitsILi8EEENSU_INS5_IJNSA_ILi8EEESI_EEENS5_IJSI_SC_EEEEEEEvNS4_8identityENS4_23SM90_TMA_LOAD_MULTICASTES1B_vS1C_EENS_8epilogue10collective6detail29Sm90TmaWarpSpecializedAdapterINS1G_15DefaultEpilogueISK_SL_SL_NS1F_6thread17LinearCombinationISK_Li1EffLNS1K_9ScaleType4KindE0ELNS_15FloatRoundStyleE2ESK_EENS1_15EpilogueDefaultEEEEEvvEEEEvNT_6ParamsE --------------------------
	.section	.nv.info._ZN7cutlass13device_kernelINS_4gemm6kernel13GemmUniversalIN4cute5tupleIJiiiiEEENS1_10collective13CollectiveMmaINS1_37MainloopSm90TmaGmmaWarpSpecializedFP8ILi18ENS5_IJNS4_1CILi2EEENSA_ILi1EEESC_EEENS1_35KernelTmaWarpSpecializedCooperativeEEENS5_IJNSA_ILi256EEENSA_ILi128EEENSA_ILi32EEEEEENS_12float_e4m3_tENS5_IJlSC_lEEESK_SL_NS4_8TiledMMAINS4_8MMA_AtomIJNS4_4SM904GMMA31MMA_64x128x32_F32E4M3E4M3_SS_TNILNSP_7ScaleInE1ELSR_1EEEEEENS4_6LayoutISD_NS5_IJSC_NSA_ILi0EEESV_EEEEENS5_IJNS4_10UnderscoreESY_SY_EEEEENS4_13SM90_TMA_LOADENS4_14ComposedLayoutINS4_7SwizzleILi1ELi4ELi3EEENS4_18smem_ptr_flag_bitsILi8EEENSU_INS5_IJNSA_ILi8EEESI_EEENS5_IJSI_SC_EEEEEEEvNS4_8identityENS4_23SM90_TMA_LOAD_MULTICASTES1B_vS1C_EENS_8epilogue10collective6detail29Sm90TmaWarpSpecializedAdapterINS1G_15DefaultEpilogueISK_SL_SL_NS1F_6thread17LinearCombinationISK_Li1EffLNS1K_9ScaleType4KindE0ELNS_15FloatRoundStyleE2ESK_EENS1_15EpilogueDefaultEEEEEvvEEEEvNT_6ParamsE,"",@"SHT_CUDA_INFO"
	.sectionflags	@""
	.align	4


	//----- nvinfo : EIATTR_CUDA_API_VERSION
	.align		4
        /*0000*/ 	.byte	0x04, 0x37
        /*0002*/ 	.short	(.L_18 - .L_17)
.L_17:
        /*0004*/ 	.word	0x00000082


	//----- nvinfo : EIATTR_KPARAM_INFO
	.align		4
.L_18:
        /*0008*/ 	.byte	0x04, 0x17
        /*000a*/ 	.short	(.L_20 - .L_19)
.L_19:
        /*000c*/ 	.word	0x00000000
        /*0010*/ 	.short	0x0000
        /*0012*/ 	.short	0x0070
        /*0014*/ 	.byte	0x00, 0xf0, 0x01, 0x10


	//----- nvinfo : EIATTR_SPARSE_MMA_MASK
	.align		4
.L_20:
        /*0018*/ 	.byte	0x03, 0x50
        /*001a*/ 	.short	0x0000


	//----- nvinfo : EIATTR_MAXREG_COUNT
	.align		4
        /*001c*/ 	.byte	0x03, 0x1b
        /*001e*/ 	.short	0x00a8


	//----- nvinfo : EIATTR_NUM_BARRIERS
	.align		4
        /*0020*/ 	.byte	0x02, 0x4c
        /*0022*/ 	.byte	0x01
	.zero		1


	//----- nvinfo : EIATTR_ANNOTATIONS
	.align		4
        /*0024*/ 	.byte	0x04, 0x55
        /*0026*/ 	.short	(.L_22 - .L_21)


	//   ....[0]....
.L_21:
        /*0028*/ 	.word	0x00000001
        /*002c*/ 	.byte	0x00, 0x09, 0x00, 0x00, 0x01, 0x00, 0x00, 0x00, 0xf0, 0x09, 0x00, 0x00, 0x01, 0x00, 0x00, 0x00
        /* <DEDUP_REMOVED lines=198> */
        /*0c9c*/ 	.byte	0x60, 0x0e, 0x01, 0x00


	//----- nvinfo : EIATTR_MERCURY_ISA_VERSION
	.align		4
.L_22:
        /*0ca0*/ 	.byte	0x03, 0x5f
        /*0ca2*/ 	.short	0x0101


	//----- nvinfo : EIATTR_INT_WARP_WIDE_INSTR_OFFSETS
	.align		4
        /*0ca4*/ 	.byte	0x04, 0x31
        /*0ca6*/ 	.short	(.L_24 - .L_23)


	//   ....[0]....
.L_23:
        /*0ca8*/ 	.word	0x00000740


	//   ....[1]....
        /*0cac*/ 	.word	0x00000760


	//   ....[2]....
        /*0cb0*/ 	.word	0x000008d0


	//----- nvinfo : EIATTR_COOP_GROUP_MASK_REGIDS
	.align		4
.L_24:
        /*0cb4*/ 	.byte	0x04, 0x29
        /*0cb6*/ 	.short	(.L_26 - .L_25)


	//   ....[0]....
.L_25:
        /*0cb8*/ 	.word	0xffffffff


	//   ....[1]....
        /*0cbc*/ 	.word	0xffffffff


	//   ....[2]....
        /*0cc0*/ 	.word	0xffffffff


	//   ....[3]....
        /*0cc4*/ 	.word	0xffffffff


	//   ....[4]....
        /*0cc8*/ 	.word	0xffffffff


	//   ....[5]....
        /*0ccc*/ 	.word	0xffffffff


	//----- nvinfo : EIATTR_COOP_GROUP_INSTR_OFFSETS
	.align		4
.L_26:
        /*0cd0*/ 	.byte	0x04, 0x28
        /*0cd2*/ 	.short	(.L_28 - .L_27)


	//   ....[0]....
.L_27:
        /*0cd4*/ 	.word	0x00000070


	//   ....[1]....
        /*0cd8*/ 	.word	0x00000080


	//   ....[2]....
        /*0cdc*/ 	.word	0x000001a0


	//   ....[3]....
        /*0ce0*/ 	.word	0x000005b0


	//   ....[4]....
        /*0ce4*/ 	.word	0x00000a30


	//   ....[5]....
        /*0ce8*/ 	.word	0x000017b0


	//----- nvinfo : EIATTR_REG_RECONFIG
	.align		4
.L_28:
        /*0cec*/ 	.byte	0x01, 0x54
	.zero		2


	//----- nvinfo : EIATTR_MBARRIER_INSTR_OFFSETS
	.align		4
        /*0cf0*/ 	.byte	0x04, 0x39
        /*0cf2*/ 	.short	(.L_30 - .L_29)


	//   ....[0]....
.L_29:
        /*0cf4*/ 	.word	0x00000340
        /*0cf8*/ 	.word	0x000000ff
        /*0cfc*/ 	.word	0x00000000
        /*0d00*/ 	.short	0x0100
        /*0d02*/ 	.byte	0x09
	.zero		1


	//   ....[1]....
        /*0d04*/ 	.word	0x00000350
        /*0d08*/ 	.word	0x000000ff
        /*0d0c*/ 	.word	0x00000090
        /*0d10*/ 	.short	0x0100
        /*0d12*/ 	.byte	0x09
	.zero		1


	//   ....[2]....
        /*0d14*/ 	.word	0x00000360
        /*0d18*/ 	.word	0x000000ff
        /*0d1c*/ 	.word	0x00000008
        /*0d20*/ 	.short	0x0100
        /*0d22*/ 	.byte	0x09
	.zero		1


	//   ....[3]....
        /*0d24*/ 	.word	0x00000370
        /*0d28*/ 	.word	0x000000ff
        /*0d2c*/ 	.word	0x00000098
        /*0d30*/ 	.short	0x0100
        /*0d32*/ 	.byte	0x09
	.zero		1


	//   ....[4]....
        /*0d34*/ 	.word	0x00000380
        /*0d38*/ 	.word	0x000000ff
        /*0d3c*/ 	.word	0x00000010
        /*0d40*/ 	.short	0x0100
        /*0d42*/ 	.byte	0x09
	.zero		1


	//   ....[5]....
        /*0d44*/ 	.word	0x00000390
        /*0d48*/ 	.word	0x000000ff
        /*0d4c*/ 	.word	0x000000a0
        /*0d50*/ 	.short	0x0100
        /*0d52*/ 	.byte	0x09
	.zero		1


	//   ....[6]....
        /*0d54*/ 	.word	0x000003a0
        /*0d58*/ 	.word	0x000000ff
        /*0d5c*/ 	.word	0x00000018
        /*0d60*/ 	.short	0x0100
        /*0d62*/ 	.byte	0x09
	.zero		1


	//   ....[7]....
        /*0d64*/ 	.word	0x000003b0
        /*0d68*/ 	.word	0x000000ff
        /*0d6c*/ 	.word	0x000000a8
        /*0d70*/ 	.short	0x0100
        /*0d72*/ 	.byte	0x09
	.zero		1


	//   ....[8]....
        /*0d74*/ 	.word	0x000003c0
        /*0d78*/ 	.word	0x000000ff
        /*0d7c*/ 	.word	0x00000020
        /*0d80*/ 	.short	0x0100
        /*0d82*/ 	.byte	0x09
	.zero		1


	//   ....[9]....
        /*0d84*/ 	.word	0x000003d0
        /*0d88*/ 	.word	0x000000ff
        /*0d8c*/ 	.word	0x000000b0
        /*0d90*/ 	.short	0x0100
        /*0d92*/ 	.byte	0x09
	.zero		1


	//   ....[10]....
        /*0d94*/ 	.word	0x000003e0
        /*0d98*/ 	.word	0x000000ff
        /*0d9c*/ 	.word	0x00000028
        /*0da0*/ 	.short	0x0100
        /*0da2*/ 	.byte	0x09
	.zero		1


	//   ....[11]....
        /*0da4*/ 	.word	0x000003f0
        /*0da8*/ 	.word	0x000000ff
        /*0dac*/ 	.word	0x000000b8
        /*0db0*/ 	.short	0x0100
        /*0db2*/ 	.byte	0x09
	.zero		1


	//   ....[12]....
        /*0db4*/ 	.word	0x00000400
        /*0db8*/ 	.word	0x000000ff
        /*0dbc*/ 	.word	0x00000030
        /*0dc0*/ 	.short	0x0100
        /*0dc2*/ 	.byte	0x09
	.zero		1


	//   ....[13]....
        /*0dc4*/ 	.word	0x00000410
        /*0dc8*/ 	.word	0x000000ff
        /*0dcc*/ 	.word	0x000000c0
        /*0dd0*/ 	.short	0x0100
        /*0dd2*/ 	.byte	0x09
	.zero		1


	//   ....[14]....
        /*0dd4*/ 	.word	0x00000420
        /*0dd8*/ 	.word	0x000000ff
        /*0ddc*/ 	.word	0x00000038
        /*0de0*/ 	.short	0x0100
        /*0de2*/ 	.byte	0x09
	.zero		1


	//   ....[15]....
        /*0de4*/ 	.word	0x00000430
        /*0de8*/ 	.word	0x000000ff
        /*0dec*/ 	.word	0x000000c8
        /*0df0*/ 	.short	0x0100
        /*0df2*/ 	.byte	0x09
	.zero		1


	//   ....[16]....
        /*0df4*/ 	.word	0x00000440
        /*0df8*/ 	.word	0x000000ff
        /*0dfc*/ 	.word	0x00000040
        /*0e00*/ 	.short	0x0100
        /*0e02*/ 	.byte	0x09
	.zero		1


	//   ....[17]....
        /*0e04*/ 	.word	0x00000450
        /*0e08*/ 	.word	0x000000ff
        /*0e0c*/ 	.word	0x000000d0
        /*0e10*/ 	.short	0x0100
        /*0e12*/ 	.byte	0x09
	.zero		1


	//   ....[18]....
        /*0e14*/ 	.word	0x00000460
        /*0e18*/ 	.word	0x000000ff
        /*0e1c*/ 	.word	0x00000048
        /*0e20*/ 	.short	0x0100
        /*0e22*/ 	.byte	0x09
	.zero		1


	//   ....[19]....
        /*0e24*/ 	.word	0x00000470
        /*0e28*/ 	.word	0x000000ff
        /*0e2c*/ 	.word	0x000000d8
        /*0e30*/ 	.short	0x0100
        /*0e32*/ 	.byte	0x09
	.zero		1


	//   ....[20]....
        /*0e34*/ 	.word	0x00000480
        /*0e38*/ 	.word	0x000000ff
        /*0e3c*/ 	.word	0x00000050
        /*0e40*/ 	.short	0x0100
        /*0e42*/ 	.byte	0x09
	.zero		1


	//   ....[21]....
        /*0e44*/ 	.word	0x00000490
        /*0e48*/ 	.word	0x000000ff
        /*0e4c*/ 	.word	0x000000e0
        /*0e50*/ 	.short	0x0100
        /*0e52*/ 	.byte	0x09
	.zero		1


	//   ....[22]....
        /*0e54*/ 	.word	0x000004a0
        /*0e58*/ 	.word	0x000000ff
        /*0e5c*/ 	.word	0x00000058
        /*0e60*/ 	.short	0x0100
        /*0e62*/ 	.byte	0x09
	.zero		1


	//   ....[23]....
        /*0e64*/ 	.word	0x000004b0
        /*0e68*/ 	.word	0x000000ff
        /*0e6c*/ 	.word	0x000000e8
        /*0e70*/ 	.short	0x0100
        /*0e72*/ 	.byte	0x09
	.zero		1


	//   ....[24]....
        /*0e74*/ 	.word	0x000004c0
        /*0e78*/ 	.word	0x000000ff
        /*0e7c*/ 	.word	0x00000060
        /*0e80*/ 	.short	0x0100
        /*0e82*/ 	.byte	0x09
	.zero		1


	//   ....[25]....
        /*0e84*/ 	.word	0x000004d0
        /*0e88*/ 	.word	0x000000ff
        /*0e8c*/ 	.word	0x000000f0
        /*0e90*/ 	.short	0x0100
        /*0e92*/ 	.byte	0x09
	.zero		1


	//   ....[26]....
        /*0e94*/ 	.word	0x000004e0
        /*0e98*/ 	.word	0x000000ff
        /*0e9c*/ 	.word	0x00000068
        /*0ea0*/ 	.short	0x0100
        /*0ea2*/ 	.byte	0x09
	.zero		1


	//   ....[27]....
        /*0ea4*/ 	.word	0x000004f0
        /*0ea8*/ 	.word	0x000000ff
        /*0eac*/ 	.word	0x000000f8
        /*0eb0*/ 	.short	0x0100
        /*0eb2*/ 	.byte	0x09
	.zero		1


	//   ....[28]....
        /*0eb4*/ 	.word	0x00000500
        /*0eb8*/ 	.word	0x000000ff
        /*0ebc*/ 	.word	0x00000070
        /*0ec0*/ 	.short	0x0100
        /*0ec2*/ 	.byte	0x09
	.zero		1


	//   ....[29]....
        /*0ec4*/ 	.word	0x00000510
        /*0ec8*/ 	.word	0x000000ff
        /*0ecc*/ 	.word	0x00000100
        /*0ed0*/ 	.short	0x0100
        /*0ed2*/ 	.byte	0x09
	.zero		1


	//   ....[30]....
        /*0ed4*/ 	.word	0x00000520
        /*0ed8*/ 	.word	0x000000ff
        /*0edc*/ 	.word	0x00000078
        /*0ee0*/ 	.short	0x0100
        /*0ee2*/ 	.byte	0x09
	.zero		1


	//   ....[31]....
        /*0ee4*/ 	.word	0x00000530
        /*0ee8*/ 	.word	0x000000ff
        /*0eec*/ 	.word	0x00000108
        /*0ef0*/ 	.short	0x0100
        /*0ef2*/ 	.byte	0x09
	.zero		1


	//   ....[32]....
        /*0ef4*/ 	.word	0x00000540
        /*0ef8*/ 	.word	0x000000ff
        /*0efc*/ 	.word	0x00000080
        /*0f00*/ 	.short	0x0100
        /*0f02*/ 	.byte	0x09
	.zero		1


	//   ....[33]....
        /*0f04*/ 	.word	0x00000550
        /*0f08*/ 	.word	0x000000ff
        /*0f0c*/ 	.word	0x00000110
        /*0f10*/ 	.short	0x0100
        /*0f12*/ 	.byte	0x09
	.zero		1


	//   ....[34]....
        /*0f14*/ 	.word	0x00000560
        /*0f18*/ 	.word	0x000000ff
        /*0f1c*/ 	.word	0x00000088
        /*0f20*/ 	.short	0x0100
        /*0f22*/ 	.byte	0x09
	.zero		1


	//   ....[35]....
        /*0f24*/ 	.word	0x00000570
        /*0f28*/ 	.word	0x000000ff
        /*0f2c*/ 	.word	0x00000118
        /*0f30*/ 	.short	0x0100
        /*0f32*/ 	.byte	0x09
	.zero		1


	//   ....[36]....
        /*0f34*/ 	.word	0x00000960
        /*0f38*/ 	.word	0x000000ff
        /*0f3c*/ 	.word	0x00000130
        /*0f40*/ 	.short	0x0100
        /*0f42*/ 	.byte	0x06
	.zero		1


	//   ....[37]....
        /*0f44*/ 	.word	0x000009d0
        /*0f48*/ 	.word	0x000000ff
        /*0f4c*/ 	.word	0x00000138
        /*0f50*/ 	.short	0x0100
        /*0f52*/ 	.byte	0x06
	.zero		1


	//   ....[38]....
        /*0f54*/ 	.word	0x00001fc0
        /*0f58*/ 	.word	0x000000ff
        /*0f5c*/ 	.word	0x00000000
        /*0f60*/ 	.short	0x010a
        /*0f62*/ 	.byte	0x07
	.zero		1


	//   ....[39]....
        /*0f64*/ 	.word	0x00002020
        /*0f68*/ 	.word	0x000000ff
        /*0f6c*/ 	.word	0x00000000
        /*0f70*/ 	.short	0x010a
        /*0f72*/ 	.byte	0x07
	.zero		1


	//   ....[40]....
        /*0f74*/ 	.word	0x000031f0
        /*0f78*/ 	.word	0x000000ff
        /*0f7c*/ 	.word	0x00000000
        /*0f80*/ 	.short	0x010a
        /*0f82*/ 	.byte	0x09
	.zero		1


	//   ....[41]....
        /*0f84*/ 	.word	0x00003230
        /*0f88*/ 	.word	0x000000ff
        /*0f8c*/ 	.word	0x00000000
        /*0f90*/ 	.short	0x010a
        /*0f92*/ 	.byte	0x09
	.zero		1


	//   ....[42]....
        /*0f94*/ 	.word	0x000042a0
        /*0f98*/ 	.word	0x000000e5
        /*0f9c*/ 	.word	0x00000000
        /*0fa0*/ 	.short	0x0101
        /*0fa2*/ 	.byte	0x3f
	.zero		1


	//   ....[43]....
        /*0fa4*/ 	.word	0x000054c0
        /*0fa8*/ 	.word	0x00000018
        /*0fac*/ 	.word	0x00000000
        /*0fb0*/ 	.short	0x0101
        /*0fb2*/ 	.byte	0x3f
	.zero		1


	//   ....[44]....
        /*0fb4*/ 	.word	0x0000f880
        /*0fb8*/ 	.word	0x0000000b
        /*0fbc*/ 	.word	0x00000090
        /*0fc0*/ 	.short	0x010a
        /*0fc2*/ 	.byte	0x3f
	.zero		1


	//   ....[45]....
        /*0fc4*/ 	.word	0x0000fc50
        /*0fc8*/ 	.word	0x00000004
        /*0fcc*/ 	.word	0x00000138
        /*0fd0*/ 	.short	0x0101
        /*0fd2*/ 	.byte	0x3f
	.zero		1


	//   ....[46]....
        /*0fd4*/ 	.word	0x000103d0
        /*0fd8*/ 	.word	0x00000007
        /*0fdc*/ 	.word	0x00000000
        /*0fe0*/ 	.short	0x010a
        /*0fe2*/ 	.byte	0x3f
	.zero		1


	//   ....[47]....
        /*0fe4*/ 	.word	0x00010450
        /*0fe8*/ 	.word	0x00000009
        /*0fec*/ 	.word	0x00000000
        /*0ff0*/ 	.short	0x010a
        /*0ff2*/ 	.byte	0x3f
	.zero		1


	//   ....[48]....
        /*0ff4*/ 	.word	0x000104e0
        /*0ff8*/ 	.word	0x00000006
        /*0ffc*/ 	.word	0x00000000
        /*1000*/ 	.short	0x010a
        /*1002*/ 	.byte	0x3f
	.zero		1


	//   ....[49]....
        /*1004*/ 	.word	0x00010570
        /*1008*/ 	.word	0x00000009
        /*100c*/ 	.word	0x00000000
        /*1010*/ 	.short	0x010a
        /*1012*/ 	.byte	0x3f
	.zero		1


	//   ....[50]....
        /*1014*/ 	.word	0x00010600
        /*1018*/ 	.word	0x00000006
        /*101c*/ 	.word	0x00000000
        /*1020*/ 	.short	0x010a
        /*1022*/ 	.byte	0x3f
	.zero		1


	//   ....[51]....
        /*1024*/ 	.word	0x00010690
        /*1028*/ 	.word	0x00000009
        /*102c*/ 	.word	0x00000000
        /*1030*/ 	.short	0x010a
        /*1032*/ 	.byte	0x3f
	.zero		1


	//   ....[52]....
        /*1034*/ 	.word	0x00010720
        /*1038*/ 	.word	0x00000006
        /*103c*/ 	.word	0x00000000
        /*1040*/ 	.short	0x010a
        /*1042*/ 	.byte	0x3f
	.zero		1


	//   ....[53]....
        /*1044*/ 	.word	0x000107b0
        /*1048*/ 	.word	0x00000009
        /*104c*/ 	.word	0x00000000
        /*1050*/ 	.short	0x010a
        /*1052*/ 	.byte	0x3f
	.zero		1


	//   ....[54]....
        /*1054*/ 	.word	0x00010840
        /*1058*/ 	.word	0x00000006
        /*105c*/ 	.word	0x00000000
        /*1060*/ 	.short	0x010a
        /*1062*/ 	.byte	0x3f
	.zero		1


	//   ....[55]....
        /*1064*/ 	.word	0x000108d0
        /*1068*/ 	.word	0x00000009
        /*106c*/ 	.word	0x00000000
        /*1070*/ 	.short	0x010a
        /*1072*/ 	.byte	0x3f
	.zero		1


	//   ....[56]....
        /*1074*/ 	.word	0x00010960
        /*1078*/ 	.word	0x00000006
        /*107c*/ 	.word	0x00000000
        /*1080*/ 	.short	0x010a
        /*1082*/ 	.byte	0x3f
	.zero		1


	//   ....[57]....
        /*1084*/ 	.word	0x000109f0
        /*1088*/ 	.word	0x00000009
        /*108c*/ 	.word	0x00000000
        /*1090*/ 	.short	0x010a
        /*1092*/ 	.byte	0x3f
	.zero		1


	//   ....[58]....
        /*1094*/ 	.word	0x00010a80
        /*1098*/ 	.word	0x00000006
        /*109c*/ 	.word	0x00000000
        /*10a0*/ 	.short	0x010a
        /*10a2*/ 	.byte	0x3f
	.zero		1


	//   ....[59]....
        /*10a4*/ 	.word	0x00010b10
        /*10a8*/ 	.word	0x00000009
        /*10ac*/ 	.word	0x00000000
        /*10b0*/ 	.short	0x010a
        /*10b2*/ 	.byte	0x3f
	.zero		1


	//   ....[60]....
        /*10b4*/ 	.word	0x00010ba0
        /*10b8*/ 	.word	0x00000006
        /*10bc*/ 	.word	0x00000000
        /*10c0*/ 	.short	0x010a
        /*10c2*/ 	.byte	0x3f
	.zero		1


	//   ....[61]....
        /*10c4*/ 	.word	0x00010c30
        /*10c8*/ 	.word	0x00000009
        /*10cc*/ 	.word	0x00000000
        /*10d0*/ 	.short	0x010a
        /*10d2*/ 	.byte	0x3f
	.zero		1


	//   ....[62]....
        /*10d4*/ 	.word	0x00010cc0
        /*10d8*/ 	.word	0x00000006
        /*10dc*/ 	.word	0x00000000
        /*10e0*/ 	.short	0x010a
        /*10e2*/ 	.byte	0x3f
	.zero		1


	//   ....[63]....
        /*10e4*/ 	.word	0x00010d50
        /*10e8*/ 	.word	0x00000003
        /*10ec*/ 	.word	0x00000000
        /*10f0*/ 	.short	0x010a
        /*10f2*/ 	.byte	0x3f
	.zero		1


	//   ....[64]....
        /*10f4*/ 	.word	0x00010dc0
        /*10f8*/ 	.word	0x00000003
        /*10fc*/ 	.word	0x00000000
        /*1100*/ 	.short	0x010a
        /*1102*/ 	.byte	0x3f
	.zero		1


	//   ....[65]....
        /*1104*/ 	.word	0x00010e30
        /*1108*/ 	.word	0x00000000
        /*110c*/ 	.word	0x00000000
        /*1110*/ 	.short	0x010a
        /*1112*/ 	.byte	0x3f
	.zero		1


	//   ....[66]....
        /*1114*/ 	.word	0x00010f10
        /*1118*/ 	.word	0x0000000b
        /*111c*/ 	.word	0x00000090
        /*1120*/ 	.short	0x010a
        /*1122*/ 	.byte	0x3f
	.zero		1


	//   ....[67]....
        /*1124*/ 	.word	0x00010fe0
        /*1128*/ 	.word	0x00000007
        /*112c*/ 	.word	0x00000000
        /*1130*/ 	.short	0x010a
        /*1132*/ 	.byte	0x3f
	.zero		1


	//   ....[68]....
        /*1134*/ 	.word	0x00011030
        /*1138*/ 	.word	0x00000009
        /*113c*/ 	.word	0x00000000
        /*1140*/ 	.short	0x010a
        /*1142*/ 	.byte	0x3f
	.zero		1


	//   ....[69]....
        /*1144*/ 	.word	0x00011080
        /*1148*/ 	.word	0x00000006
        /*114c*/ 	.word	0x00000000
        /*1150*/ 	.short	0x010a
        /*1152*/ 	.byte	0x3f
	.zero		1


	//   ....[70]....
        /*1154*/ 	.word	0x000110d0
        /*1158*/ 	.word	0x00000009
        /*115c*/ 	.word	0x00000000
        /*1160*/ 	.short	0x010a
        /*1162*/ 	.byte	0x3f
	.zero		1


	//   ....[71]....
        /*1164*/ 	.word	0x00011120
        /*1168*/ 	.word	0x00000006
        /*116c*/ 	.word	0x00000000
        /*1170*/ 	.short	0x010a
        /*1172*/ 	.byte	0x3f
	.zero		1


	//   ....[72]....
        /*1174*/ 	.word	0x00011170
        /*1178*/ 	.word	0x00000009
        /*117c*/ 	.word	0x00000000
        /*1180*/ 	.short	0x010a
        /*1182*/ 	.byte	0x3f
	.zero		1


	//   ....[73]....
        /*1184*/ 	.word	0x000111c0
        /*1188*/ 	.word	0x00000006
        /*118c*/ 	.word	0x00000000
        /*1190*/ 	.short	0x010a
        /*1192*/ 	.byte	0x3f
	.zero		1


	//   ....[74]....
        /*1194*/ 	.word	0x00011210
        /*1198*/ 	.word	0x00000009
        /*119c*/ 	.word	0x00000000
        /*11a0*/ 	.short	0x010a
        /*11a2*/ 	.byte	0x3f
	.zero		1


	//   ....[75]....
        /*11a4*/ 	.word	0x00011260
        /*11a8*/ 	.word	0x00000006
        /*11ac*/ 	.word	0x00000000
        /*11b0*/ 	.short	0x010a
        /*11b2*/ 	.byte	0x3f
	.zero		1


	//   ....[76]....
        /*11b4*/ 	.word	0x000112b0
        /*11b8*/ 	.word	0x00000009
        /*11bc*/ 	.word	0x00000000
        /*11c0*/ 	.short	0x010a
        /*11c2*/ 	.byte	0x3f
	.zero		1


	//   ....[77]....
        /*11c4*/ 	.word	0x00011300
        /*11c8*/ 	.word	0x00000006
        /*11cc*/ 	.word	0x00000000
        /*11d0*/ 	.short	0x010a
        /*11d2*/ 	.byte	0x3f
	.zero		1


	//   ....[78]....
        /*11d4*/ 	.word	0x00011350
        /*11d8*/ 	.word	0x00000009
        /*11dc*/ 	.word	0x00000000
        /*11e0*/ 	.short	0x010a
        /*11e2*/ 	.byte	0x3f
	.zero		1


	//   ....[79]....
        /*11e4*/ 	.word	0x000113a0
        /*11e8*/ 	.word	0x00000006
        /*11ec*/ 	.word	0x00000000
        /*11f0*/ 	.short	0x010a
        /*11f2*/ 	.byte	0x3f
	.zero		1


	//   ....[80]....
        /*11f4*/ 	.word	0x000113f0
        /*11f8*/ 	.word	0x00000009
        /*11fc*/ 	.word	0x00000000
        /*1200*/ 	.short	0x010a
        /*1202*/ 	.byte	0x3f
	.zero		1


	//   ....[81]....
        /*1204*/ 	.word	0x00011440
        /*1208*/ 	.word	0x00000006
        /*120c*/ 	.word	0x00000000
        /*1210*/ 	.short	0x010a
        /*1212*/ 	.byte	0x3f
	.zero		1


	//   ....[82]....
        /*1214*/ 	.word	0x00011490
        /*1218*/ 	.word	0x00000009
        /*121c*/ 	.word	0x00000000
        /*1220*/ 	.short	0x010a
        /*1222*/ 	.byte	0x3f
	.zero		1


	//   ....[83]....
        /*1224*/ 	.word	0x000114e0
        /*1228*/ 	.word	0x00000006
        /*122c*/ 	.word	0x00000000
        /*1230*/ 	.short	0x010a
        /*1232*/ 	.byte	0x3f
	.zero		1


	//----- nvinfo : EIATTR_NUM_MBARRIERS
	.align		4
.L_30:
        /*1234*/ 	.byte	0x03, 0x38
        /*1236*/ 	.short	0x0026


	//----- nvinfo : EIATTR_EXIT_INSTR_OFFSETS
	.align		4
        /*1238*/ 	.byte	0x04, 0x1c
        /*123a*/ 	.short	(.L_32 - .L_31)


	//   ....[0]....
.L_31:
        /*123c*/ 	.word	0x00000bc0


	//   ....[1]....
        /*1240*/ 	.word	0x00001450


	//   ....[2]....
        /*1244*/ 	.word	0x0000ef60


	//   ....[3]....
        /*1248*/ 	.word	0x0000f4f0


	//   ....[4]....
        /*124c*/ 	.word	0x00010da0


	//----- nvinfo : EIATTR_MAX_THREADS
	.align		4
.L_32:
        /*1250*/ 	.byte	0x04, 0x05
        /*1252*/ 	.short	(.L_34 - .L_33)
.L_33:
        /*1254*/ 	.word	0x00000180
        /*1258*/ 	.word	0x00000001
        /*125c*/ 	.word	0x00000001


	//----- nvinfo : EIATTR_CRS_STACK_SIZE
	.align		4
.L_34:
        /*1260*/ 	.byte	0x04, 0x1e
        /*1262*/ 	.short	(.L_36 - .L_35)
.L_35:
        /*1264*/ 	.word	0x00000000


	//----- nvinfo : EIATTR_CBANK_PARAM_SIZE
	.align		4
.L_36:
        /*1268*/ 	.byte	0x03, 0x19
        /*126a*/ 	.short	0x0470


	//----- nvinfo : EIATTR_PARAM_CBANK
	.align		4
        /*126c*/ 	.byte	0x04, 0x0a
        /*126e*/ 	.short	(.L_38 - .L_37)
	.align		4
.L_37:
        /*1270*/ 	.word	index@(.nv.constant0._ZN7cutlass13device_kernelINS_4gemm6kernel13GemmUniversalIN4cute5tupleIJiiiiEEENS1_10collective13CollectiveMmaINS1_37MainloopSm90TmaGmmaWarpSpecializedFP8ILi18ENS5_IJNS4_1CILi2EEENSA_ILi1EEESC_EEENS1_35KernelTmaWarpSpecializedCooperativeEEENS5_IJNSA_ILi256EEENSA_ILi128EEENSA_ILi32EEEEEENS_12float_e4m3_tENS5_IJlSC_lEEESK_SL_NS4_8TiledMMAINS4_8MMA_AtomIJNS4_4SM904GMMA31MMA_64x128x32_F32E4M3E4M3_SS_TNILNSP_7ScaleInE1ELSR_1EEEEEENS4_6LayoutISD_NS5_IJSC_NSA_ILi0EEESV_EEEEENS5_IJNS4_10UnderscoreESY_SY_EEEEENS4_13SM90_TMA_LOADENS4_14ComposedLayoutINS4_7SwizzleILi1ELi4ELi3EEENS4_18smem_ptr_flag_bitsILi8EEENSU_INS5_IJNSA_ILi8EEESI_EEENS5_IJSI_SC_EEEEEEEvNS4_8identityENS4_23SM90_TMA_LOAD_MULTICASTES1B_vS1C_EENS_8epilogue10collective6detail29Sm90TmaWarpSpecializedAdapterINS1G_15DefaultEpilogueISK_SL_SL_NS1F_6thread17LinearCombinationISK_Li1EffLNS1K_9ScaleType4KindE0ELNS_15FloatRoundStyleE2ESK_EENS1_15EpilogueDefaultEEEEEvvEEEEvNT_6ParamsE)
        /*1274*/ 	.short	0x0210
        /*1276*/ 	.short	0x0470


	//----- nvinfo : EIATTR_SW_WAR
	.align		4
.L_38:
        /*1278*/ 	.byte	0x04, 0x36
        /*127a*/ 	.short	(.L_40 - .L_39)
.L_39:
        /*127c*/ 	.word	0x00000008
.L_40:


//--------------------- .nv.callgraph             --------------------------
	.section	.nv.callgraph,"",@"SHT_CUDA_CALLGRAPH"
	.align	4
	.sectionentsize	8
	.align		4
        /*0000*/ 	.word	0x00000000
	.align		4
        /*0004*/ 	.word	0xffffffff
	.align		4
        /*0008*/ 	.word	0x00000000
	.align		4
        /*000c*/ 	.word	0xfffffffe
	.align		4
        /*0010*/ 	.word	0x00000000
	.align		4
        /*0014*/ 	.word	0xfffffffd
	.align		4
        /*0018*/ 	.word	0x00000000
	.align		4
        /*001c*/ 	.word	0xfffffffc


//--------------------- .nv.constant4             --------------------------
	.section	.nv.constant4,"a",@progbits
	.align	8
	.align		8
.nv.constant4:
        /*0000*/ 	.dword	_ZN39_INTERNAL_e1d76b0d_4_k_cu_ea5ff44f_50024cuda3std3__45__cpo5beginE
	.align		8
        /*0008*/ 	.dword	_ZN39_INTERNAL_e1d76b0d_4_k_cu_ea5ff44f_50024cuda3std3__45__cpo3endE
	.align		8
        /*0010*/ 	.dword	_ZN39_INTERNAL_e1d76b0d_4_k_cu_ea5ff44f_50024cuda3std3__45__cpo6cbeginE
	.align		8
        /*0018*/ 	.dword	_ZN39_INTERNAL_e1d76b0d_4_k_cu_ea5ff44f_50024cuda3std3__45__cpo4cendE
	.align		8
        /*0020*/ 	.dword	_ZN39_INTERNAL_e1d76b0d_4_k_cu_ea5ff44f_50024cuda3std3__441_GLOBAL__N__e1d76b0d_4_k_cu_ea5ff44f_50026ignoreE
	.align		8
        /*0028*/ 	.dword	_ZN39_INTERNAL_e1d76b0d_4_k_cu_ea5ff44f_50024cuda3std3__419piecewise_constructE
	.align		8
        /*0030*/ 	.dword	_ZN39_INTERNAL_e1d76b0d_4_k_cu_ea5ff44f_50024cuda3std3__48in_placeE
	.align		8
        /*0038*/ 	.dword	_ZN39_INTERNAL_e1d76b0d_4_k_cu_ea5ff44f_50024cuda3std6ranges3__45__cpo4swapE
	.align		8
        /*0040*/ 	.dword	_ZN39_INTERNAL_e1d76b0d_4_k_cu_ea5ff44f_50024cuda3std6ranges3__45__cpo9iter_moveE
	.align		8
        /*0048*/ 	.dword	_ZN39_INTERNAL_e1d76b0d_4_k_cu_ea5ff44f_50024cute7productE
	.align		8
        /*0050*/ 	.dword	_ZN39_INTERNAL_e1d76b0d_4_k_cu_ea5ff44f_50024cute1_E


//--------------------- .text._ZN7cutlass13device_kernelINS_4gemm6kernel13GemmUniversalIN4cute5tupleIJiiiiEEENS1_10collective13CollectiveMmaINS1_37MainloopSm90TmaGmmaWarpSpecializedFP8ILi18ENS5_IJNS4_1CILi2EEENSA_ILi1EEESC_EEENS1_35KernelTmaWarpSpecializedCooperativeEEENS5_IJNSA_ILi256EEENSA_ILi128EEENSA_ILi32EEEEEENS_12float_e4m3_tENS5_IJlSC_lEEESK_SL_NS4_8TiledMMAINS4_8MMA_AtomIJNS4_4SM904GMMA31MMA_64x128x32_F32E4M3E4M3_SS_TNILNSP_7ScaleInE1ELSR_1EEEEEENS4_6LayoutISD_NS5_IJSC_NSA_ILi0EEESV_EEEEENS5_IJNS4_10UnderscoreESY_SY_EEEEENS4_13SM90_TMA_LOADENS4_14ComposedLayoutINS4_7SwizzleILi1ELi4ELi3EEENS4_18smem_ptr_flag_bitsILi8EEENSU_INS5_IJNSA_ILi8EEESI_EEENS5_IJSI_SC_EEEEEEEvNS4_8identityENS4_23SM90_TMA_LOAD_MULTICASTES1B_vS1C_EENS_8epilogue10collective6detail29Sm90TmaWarpSpecializedAdapterINS1G_15DefaultEpilogueISK_SL_SL_NS1F_6thread17LinearCombinationISK_Li1EffLNS1K_9ScaleType4KindE0ELNS_15FloatRoundStyleE2ESK_EENS1_15EpilogueDefaultEEEEEvvEEEEvNT_6ParamsE --------------------------
	.section	.text._ZN7cutlass13device_kernelINS_4gemm6kernel13GemmUniversalIN4cute5tupleIJiiiiEEENS1_10collective13CollectiveMmaINS1_37MainloopSm90TmaGmmaWarpSpecializedFP8ILi18ENS5_IJNS4_1CILi2EEENSA_ILi1EEESC_EEENS1_35KernelTmaWarpSpecializedCooperativeEEENS5_IJNSA_ILi256EEENSA_ILi128EEENSA_ILi32EEEEEENS_12float_e4m3_tENS5_IJlSC_lEEESK_SL_NS4_8TiledMMAINS4_8MMA_AtomIJNS4_4SM904GMMA31MMA_64x128x32_F32E4M3E4M3_SS_TNILNSP_7ScaleInE1ELSR_1EEEEEENS4_6LayoutISD_NS5_IJSC_NSA_ILi0EEESV_EEEEENS5_IJNS4_10UnderscoreESY_SY_EEEEENS4_13SM90_TMA_LOADENS4_14ComposedLayoutINS4_7SwizzleILi1ELi4ELi3EEENS4_18smem_ptr_flag_bitsILi8EEENSU_INS5_IJNSA_ILi8EEESI_EEENS5_IJSI_SC_EEEEEEEvNS4_8identityENS4_23SM90_TMA_LOAD_MULTICASTES1B_vS1C_EENS_8epilogue10collective6detail29Sm90TmaWarpSpecializedAdapterINS1G_15DefaultEpilogueISK_SL_SL_NS1F_6thread17LinearCombinationISK_Li1EffLNS1K_9ScaleType4KindE0ELNS_15FloatRoundStyleE2ESK_EENS1_15EpilogueDefaultEEEEEvvEEEEvNT_6ParamsE,"ax",@progbits
	.align	128
.text._ZN7cutlass13device_kernelINS_4gemm6kernel13GemmUniversalIN4cute5tupleIJiiiiEEENS1_10collective13CollectiveMmaINS1_37MainloopSm90TmaGmmaWarpSpecializedFP8ILi18ENS5_IJNS4_1CILi2EEENSA_ILi1EEESC_EEENS1_35KernelTmaWarpSpecializedCooperativeEEENS5_IJNSA_ILi256EEENSA_ILi128EEENSA_ILi32EEEEEENS_12float_e4m3_tENS5_IJlSC_lEEESK_SL_NS4_8TiledMMAINS4_8MMA_AtomIJNS4_4SM904GMMA31MMA_64x128x32_F32E4M3E4M3_SS_TNILNSP_7ScaleInE1ELSR_1EEEEEENS4_6LayoutISD_NS5_IJSC_NSA_ILi0EEESV_EEEEENS5_IJNS4_10UnderscoreESY_SY_EEEEENS4_13SM90_TMA_LOADENS4_14ComposedLayoutINS4_7SwizzleILi1ELi4ELi3EEENS4_18smem_ptr_flag_bitsILi8EEENSU_INS5_IJNSA_ILi8EEESI_EEENS5_IJSI_SC_EEEEEEEvNS4_8identityENS4_23SM90_TMA_LOAD_MULTICASTES1B_vS1C_EENS_8epilogue10collective6detail29Sm90TmaWarpSpecializedAdapterINS1G_15DefaultEpilogueISK_SL_SL_NS1F_6thread17LinearCombinationISK_Li1EffLNS1K_9ScaleType4KindE0ELNS_15FloatRoundStyleE2ESK_EENS1_15EpilogueDefaultEEEEEvvEEEEvNT_6ParamsE:
        .type           _ZN7cutlass13device_kernelINS_4gemm6kernel13GemmUniversalIN4cute5tupleIJiiiiEEENS1_10collective13CollectiveMmaINS1_37MainloopSm90TmaGmmaWarpSpecializedFP8ILi18ENS5_IJNS4_1CILi2EEENSA_ILi1EEESC_EEENS1_35KernelTmaWarpSpecializedCooperativeEEENS5_IJNSA_ILi256EEENSA_ILi128EEENSA_ILi32EEEEEENS_12float_e4m3_tENS5_IJlSC_lEEESK_SL_NS4_8TiledMMAINS4_8MMA_AtomIJNS4_4SM904GMMA31MMA_64x128x32_F32E4M3E4M3_SS_TNILNSP_7ScaleInE1ELSR_1EEEEEENS4_6LayoutISD_NS5_IJSC_NSA_ILi0EEESV_EEEEENS5_IJNS4_10UnderscoreESY_SY_EEEEENS4_13SM90_TMA_LOADENS4_14ComposedLayoutINS4_7SwizzleILi1ELi4ELi3EEENS4_18smem_ptr_flag_bitsILi8EEENSU_INS5_IJNSA_ILi8EEESI_EEENS5_IJSI_SC_EEEEEEEvNS4_8identityENS4_23SM90_TMA_LOAD_MULTICASTES1B_vS1C_EENS_8epilogue10collective6detail29Sm90TmaWarpSpecializedAdapterINS1G_15DefaultEpilogueISK_SL_SL_NS1F_6thread17LinearCombinationISK_Li1EffLNS1K_9ScaleType4KindE0ELNS_15FloatRoundStyleE2ESK_EENS1_15EpilogueDefaultEEEEEvvEEEEvNT_6ParamsE,@function
        .size           _ZN7cutlass13device_kernelINS_4gemm6kernel13GemmUniversalIN4cute5tupleIJiiiiEEENS1_10collective13CollectiveMmaINS1_37MainloopSm90TmaGmmaWarpSpecializedFP8ILi18ENS5_IJNS4_1CILi2EEENSA_ILi1EEESC_EEENS1_35KernelTmaWarpSpecializedCooperativeEEENS5_IJNSA_ILi256EEENSA_ILi128EEENSA_ILi32EEEEEENS_12float_e4m3_tENS5_IJlSC_lEEESK_SL_NS4_8TiledMMAINS4_8MMA_AtomIJNS4_4SM904GMMA31MMA_64x128x32_F32E4M3E4M3_SS_TNILNSP_7ScaleInE1ELSR_1EEEEEENS4_6LayoutISD_NS5_IJSC_NSA_ILi0EEESV_EEEEENS5_IJNS4_10UnderscoreESY_SY_EEEEENS4_13SM90_TMA_LOADENS4_14ComposedLayoutINS4_7SwizzleILi1ELi4ELi3EEENS4_18smem_ptr_flag_bitsILi8EEENSU_INS5_IJNSA_ILi8EEESI_EEENS5_IJSI_SC_EEEEEEEvNS4_8identityENS4_23SM90_TMA_LOAD_MULTICASTES1B_vS1C_EENS_8epilogue10collective6detail29Sm90TmaWarpSpecializedAdapterINS1G_15DefaultEpilogueISK_SL_SL_NS1F_6thread17LinearCombinationISK_Li1EffLNS1K_9ScaleType4KindE0ELNS_15FloatRoundStyleE2ESK_EENS1_15EpilogueDefaultEEEEEvvEEEEvNT_6ParamsE,(.L_x_363 - _ZN7cutlass13device_kernelINS_4gemm6kernel13GemmUniversalIN4cute5tupleIJiiiiEEENS1_10collective13CollectiveMmaINS1_37MainloopSm90TmaGmmaWarpSpecializedFP8ILi18ENS5_IJNS4_1CILi2EEENSA_ILi1EEESC_EEENS1_35KernelTmaWarpSpecializedCooperativeEEENS5_IJNSA_ILi256EEENSA_ILi128EEENSA_ILi32EEEEEENS_12float_e4m3_tENS5_IJlSC_lEEESK_SL_NS4_8TiledMMAINS4_8MMA_AtomIJNS4_4SM904GMMA31MMA_64x128x32_F32E4M3E4M3_SS_TNILNSP_7ScaleInE1ELSR_1EEEEEENS4_6LayoutISD_NS5_IJSC_NSA_ILi0EEESV_EEEEENS5_IJNS4_10UnderscoreESY_SY_EEEEENS4_13SM90_TMA_LOADENS4_14ComposedLayoutINS4_7SwizzleILi1ELi4ELi3EEENS4_18smem_ptr_flag_bitsILi8EEENSU_INS5_IJNSA_ILi8EEESI_EEENS5_IJSI_SC_EEEEEEEvNS4_8identityENS4_23SM90_TMA_LOAD_MULTICASTES1B_vS1C_EENS_8epilogue10collective6detail29Sm90TmaWarpSpecializedAdapterINS1G_15DefaultEpilogueISK_SL_SL_NS1F_6thread17LinearCombinationISK_Li1EffLNS1K_9ScaleType4KindE0ELNS_15FloatRoundStyleE2ESK_EENS1_15EpilogueDefaultEEEEEvvEEEEvNT_6ParamsE)
        .other          _ZN7cutlass13device_kernelINS_4gemm6kernel13GemmUniversalIN4cute5tupleIJiiiiEEENS1_10collective13CollectiveMmaINS1_37MainloopSm90TmaGmmaWarpSpecializedFP8ILi18ENS5_IJNS4_1CILi2EEENSA_ILi1EEESC_EEENS1_35KernelTmaWarpSpecializedCooperativeEEENS5_IJNSA_ILi256EEENSA_ILi128EEENSA_ILi32EEEEEENS_12float_e4m3_tENS5_IJlSC_lEEESK_SL_NS4_8TiledMMAINS4_8MMA_AtomIJNS4_4SM904GMMA31MMA_64x128x32_F32E4M3E4M3_SS_TNILNSP_7ScaleInE1ELSR_1EEEEEENS4_6LayoutISD_NS5_IJSC_NSA_ILi0EEESV_EEEEENS5_IJNS4_10UnderscoreESY_SY_EEEEENS4_13SM90_TMA_LOADENS4_14ComposedLayoutINS4_7SwizzleILi1ELi4ELi3EEENS4_18smem_ptr_flag_bitsILi8EEENSU_INS5_IJNSA_ILi8EEESI_EEENS5_IJSI_SC_EEEEEEEvNS4_8identityENS4_23SM90_TMA_LOAD_MULTICASTES1B_vS1C_EENS_8epilogue10collective6detail29Sm90TmaWarpSpecializedAdapterINS1G_15DefaultEpilogueISK_SL_SL_NS1F_6thread17LinearCombinationISK_Li1EffLNS1K_9ScaleType4KindE0ELNS_15FloatRoundStyleE2ESK_EENS1_15EpilogueDefaultEEEEEvvEEEEvNT_6ParamsE,@"STO_CUDA_ENTRY STV_DEFAULT"
_ZN7cutlass13device_kernelINS_4gemm6kernel13GemmUniversalIN4cute5tupleIJiiiiEEENS1_10collective13CollectiveMmaINS1_37MainloopSm90TmaGmmaWarpSpecializedFP8ILi18ENS5_IJNS4_1CILi2EEENSA_ILi1EEESC_EEENS1_35KernelTmaWarpSpecializedCooperativeEEENS5_IJNSA_ILi256EEENSA_ILi128EEENSA_ILi32EEEEEENS_12float_e4m3_tENS5_IJlSC_lEEESK_SL_NS4_8TiledMMAINS4_8MMA_AtomIJNS4_4SM904GMMA31MMA_64x128x32_F32E4M3E4M3_SS_TNILNSP_7ScaleInE1ELSR_1EEEEEENS4_6LayoutISD_NS5_IJSC_NSA_ILi0EEESV_EEEEENS5_IJNS4_10UnderscoreESY_SY_EEEEENS4_13SM90_TMA_LOADENS4_14ComposedLayoutINS4_7SwizzleILi1ELi4ELi3EEENS4_18smem_ptr_flag_bitsILi8EEENSU_INS5_IJNSA_ILi8EEESI_EEENS5_IJSI_SC_EEEEEEEvNS4_8identityENS4_23SM90_TMA_LOAD_MULTICASTES1B_vS1C_EENS_8epilogue10collective6detail29Sm90TmaWarpSpecializedAdapterINS1G_15DefaultEpilogueISK_SL_SL_NS1F_6thread17LinearCombinationISK_Li1EffLNS1K_9ScaleType4KindE0ELNS_15FloatRoundStyleE2ESK_EENS1_15EpilogueDefaultEEEEEvvEEEEvNT_6ParamsE:
[----:B------:R-:W0:Y:S02]  /*0000*/  LDC R1, c[0x0][0x28] ;  /* 0x00000a00ff017b82 */ /* 0x000e240000000800 */
[----:B0-----:R-:W-:Y:S01]  /*0010*/  VIADD R1, R1, 0xfffffef8 ;  /* 0xfffffef801017836 */ /* 0x001fe20000000000 */
[----:B------:R-:W0:Y:S01]  /*0020*/  S2R R4, SR_TID.X ;  /* 0x0000000000047919 */ /* 0x000e220000002100 */
[----:B------:R-:W-:Y:S01]  /*0030*/  ELECT P0, URZ, PT ;  /* 0x00000000003f782f */ /* 0x000fe20003800000 */
[----:B------:R-:W-:Y:S01]  /*0040*/  BSSY B0, `(.L_x_0) ;  /* 0x0000015000007945 */ /* 0x000fe20003800000 */
[--C-:B0-----:R-:W-:Y:S02]  /*0050*/  SHF.R.U32.HI R0, RZ, 0x5, R4.reuse ;  /* 0x00000005ff007819 */ /* 0x101fe40000011604 */
[----:B------:R-:W-:-:S03]  /*0060*/  SHF.R.U32.HI R2, RZ, 0x7, R4 ;  /* 0x00000007ff027819 */ /* 0x000fc60000011604 */
[----:B------:R-:W0:Y:S04]  /*0070*/  SHFL.IDX PT, R3, R0, RZ, 0x1f ;  /* 0x00001fff00037589 */ /* 0x000e2800000e0000 */
[----:B------:R-:W1:Y:S01]  /*0080*/  SHFL.IDX PT, R2, R2, RZ, 0x1f ;  /* 0x00001fff02027589 */ /* 0x000e6200000e0000 */
[----:B0-----:R-:W-:Y:S02]  /*0090*/  R2UR UR4, R3 ;  /* 0x00000000030472ca */ /* 0x001fe400000e0000 */
[----:B-1----:R-:W-:-:S11]  /*00a0*/  R2UR UR6, R2 ;  /* 0x00000000020672ca */ /* 0x002fd600000e0000 */
[----:B------:R-:W-:Y:S02]  /*00b0*/  USHF.R.S32.HI UR5, URZ, 0x1f, UR4 ;  /* 0x0000001f3f057899 */ /* 0x000fe40008011404 */
[----:B------:R-:W-:Y:S02]  /*00c0*/  ISETP.NE.OR P0, PT, RZ, UR4, !P0 ;  /* 0x00000004ff007c0c */ /* 0x000fe4000c705670 */
[----:B------:R-:W-:-:S04]  /*00d0*/  ULEA.HI UR5, UR5, UR4, URZ, 0x2 ;  /* 0x0000000405057291 */ /* 0x000fc8000f8f103f */
[----:B------:R-:W-:-:S04]  /*00e0*/  ULOP3.LUT UR5, UR5, 0xfffffffc, URZ, 0xc0, !UPT ;  /* 0xfffffffc05057892 */ /* 0x000fc8000f8ec03f */
[----:B------:R-:W-:-:S03]  /*00f0*/  UIADD3 UR8, UR4, -UR5, URZ ;  /* 0x8000000504087290 */ /* 0x000fc6000fffe03f */
[----:B------:R-:W-:Y:S09]  /*0100*/  @P0 BRA `(.L_x_1) ;  /* 0x0000000000200947 */ /* 0x000ff20003800000 */
[----:B------:R-:W-:Y:S02]  /*0110*/  ULDC.64 UR4, c[0x0][0x198] ;  /* 0x0000660000047ab9 */ /* 0x000fe40000000a00 */
[----:B------:R-:W-:Y:S02]  /*0120*/  UIADD3 UR10, UP0, UR4, 0xf0, URZ ;  /* 0x000000f0040a7890 */ /* 0x000fe4000ff1e03f */
[----:B------:R-:W-:Y:S02]  /*0130*/  UIADD3 UR4, UP1, UR4, 0x1f0, URZ ;  /* 0x000001f004047890 */ /* 0x000fe4000ff3e03f */
[----:B------:R-:W-:Y:S02]  /*0140*/  UIADD3.X UR11, URZ, UR5, URZ, UP0, !UPT ;  /* 0x000000053f0b7290 */ /* 0x000fe400087fe43f */
[----:B------:R-:W-:-:S07]  /*0150*/  UIADD3.X UR5, URZ, UR5, URZ, UP1, !UPT ;  /* 0x000000053f057290 */ /* 0x000fce0008ffe43f */
[----:B------:R0:W-:Y:S02]  /*0160*/  UTMACCTL.PF [UR10] ;  /* 0x000000000a0079b9 */ /* 0x0001e40008040000 */
[----:B------:R0:W-:Y:S02]  /*0170*/  UTMACCTL.PF [UR4] ;  /* 0x00000000040079b9 */ /* 0x0001e40008040000 */
[----:B0-----:R-:W-:Y:S01]  /*0180*/  NOP ;  /* 0x0000000000007918 */ /* 0x001fe20000000000 */
.L_x_1:
[----:B------:R-:W-:Y:S05]  /*0190*/  BSYNC B0 ;  /* 0x0000000000007941 */ /* 0x000fea0003800000 */
.L_x_0:
[----:B------:R-:W0:Y:S01]  /*01a0*/  SHFL.IDX PT, R3, R0, RZ, 0x1f ;  /* 0x00001fff00037589 */ /* 0x000e2200000e0000 */
[----:B------:R-:W-:Y:S01]  /*01b0*/  UISETP.NE.AND UP0, UPT, UR8, 0x3, UPT ;  /* 0x000000030800788c */ /* 0x000fe2000bf05270 */
[----:B------:R-:W-:Y:S01]  /*01c0*/  ISETP.NE.AND P1, PT, RZ, UR6, PT ;  /* 0x00000006ff007c0c */ /* 0x000fe2000bf25270 */
[----:B------:R-:W-:Y:S02]  /*01d0*/  UIADD3 UR10, UR6, -0x1, URZ ;  /* 0xffffffff060a7890 */ /* 0x000fe4000fffe03f */
[----:B------:R-:W-:Y:S02]  /*01e0*/  UISETP.EQ.OR UP0, UPT, UR8, URZ, !UP0 ;  /* 0x0000003f0800728c */ /* 0x000fe4000c702670 */
[----:B------:R-:W-:Y:S02]  /*01f0*/  UISETP.GE.U32.AND UP1, UPT, UR10, 0x2, UPT ;  /* 0x000000020a00788c */ /* 0x000fe4000bf26070 */
[----:B------:R-:W-:-:S04]  /*0200*/  UISETP.EQ.AND UP0, UPT, UR6, URZ, UP0 ;  /* 0x0000003f0600728c */ /* 0x000fc80008702270 */
[----:B------:R-:W-:-:S04]  /*0210*/  USEL UR13, URZ, 0x1, !UP0 ;  /* 0x000000013f0d7887 */ /* 0x000fc8000c000000 */
[----:B------:R-:W-:Y:S01]  /*0220*/  USEL UR13, UR13, 0x2, UP1 ;  /* 0x000000020d0d7887 */ /* 0x000fe20008800000 */
[----:B0-----:R-:W-:-:S13]  /*0230*/  ISETP.NE.AND P0, PT, R3, RZ, PT ;  /* 0x000000ff0300720c */ /* 0x001fda0003f05270 */
[----:B------:R-:W-:Y:S05]  /*0240*/  @P0 BRA `(.L_x_2) ;  /* 0x0000000000d40947 */ /* 0x000fea0003800000 */
[----:B------:R-:W-:Y:S01]  /*0250*/  ELECT P0, URZ, PT ;  /* 0x00000000003f782f */ /* 0x000fe20003800000 */
[----:B------:R-:W-:-:S12]  /*0260*/  BSSY B0, `(.L_x_2) ;  /* 0x0000033000007945 */ /* 0x000fd80003800000 */
[----:B------:R-:W-:Y:S05]  /*0270*/  @!P0 BRA `(.L_x_3) ;  /* 0x0000000000c48947 */ /* 0x000fea0003800000 */
[----:B------:R-:W0:Y:S01]  /*0280*/  S2UR UR9, SR_CgaCtaId ;  /* 0x00000000000979c3 */ /* 0x000e220000008800 */
[----:B------:R-:W-:Y:S01]  /*0290*/  UMOV UR4, 0x400 ;  /* 0x0000040000047882 */ /* 0x000fe20000000000 */
[----:B------:R-:W-:Y:S01]  /*02a0*/  UMOV UR5, 0x1 ;  /* 0x0000000100057882 */ /* 0x000fe20000000000 */
[----:B------:R-:W-:Y:S02]  /*02b0*/  UMOV UR6, 0x4 ;  /* 0x0000000400067882 */ /* 0x000fe40000000000 */
[----:B------:R-:W-:-:S04]  /*02c0*/  UIADD3 UR6, -UR6, 0x100000, URZ ;  /* 0x0010000006067890 */ /* 0x000fc8000fffe13f */
[----:B------:R-:W-:Y:S02]  /*02d0*/  USHF.L.U32 UR7, UR6, 0xb, URZ ;  /* 0x0000000b06077899 */ /* 0x000fe4000800063f */
[----:B------:R-:W-:Y:S02]  /*02e0*/  USHF.L.U32 UR6, UR6, 0x1, URZ ;  /* 0x0000000106067899 */ /* 0x000fe4000800063f */
[----:B0-----:R-:W-:Y:S02]  /*02f0*/  ULEA UR9, UR9, UR4, 0x18 ;  /* 0x0000000409097291 */ /* 0x001fe4000f8ec03f */
[----:B------:R-:W-:-:S04]  /*0300*/  UIADD3 UR4, -UR5, 0x100000, URZ ;  /* 0x0010000005047890 */ /* 0x000fc8000fffe13f */
[----:B------:R-:W-:Y:S02]  /*0310*/  USHF.L.U32 UR5, UR4, 0xb, URZ ;  /* 0x0000000b04057899 */ /* 0x000fe4000800063f */
[----:B------:R-:W-:Y:S01]  /*0320*/  USHF.L.U32 UR4, UR4, 0x1, URZ ;  /* 0x0000000104047899 */ /* 0x000fe2000800063f */
[----:B------:R-:W0:Y:S11]  /*0330*/  FENCE.VIEW.ASYNC.S ;  /* 0x00000000000073c6 */ /* 0x000e360000000000 */
[----:B0-----:R0:W1:Y:S01]  /*0340*/  SYNCS.EXCH.64 URZ, [UR9], UR4 ;  /* 0x00000004093f75b2 */ /* 0x0010620008000100 */
[----:B------:R0:W2:Y:S01]  /*0350*/  SYNCS.EXCH.64 URZ, [UR9+0x90], UR6 ;  /* 0x00009006093f75b2 */ /* 0x0000a20008000100 */
[----:B------:R0:W3:Y:S01]  /*0360*/  SYNCS.EXCH.64 URZ, [UR9+0x8], UR4 ;  /* 0x00000804093f75b2 */ /* 0x0000e20008000100 */
[----:B------:R0:W4:Y:S01]  /*0370*/  SYNCS.EXCH.64 URZ, [UR9+0x98], UR6 ;  /* 0x00009806093f75b2 */ /* 0x0001220008000100 */
[----:B------:R0:W0:Y:S01]  /*0380*/  SYNCS.EXCH.64 URZ, [UR9+0x10], UR4 ;  /* 0x00001004093f75b2 */ /* 0x0000220008000100 */
        /* <DEDUP_REMOVED lines=31> */
[----:B-1234-:R-:W-:Y:S01]  /*0580*/  NOP ;  /* 0x0000000000007918 */ /* 0x01efe20000000000 */
.L_x_3:
[----:B0-----:R-:W-:Y:S05]  /*0590*/  BSYNC B0 ;  /* 0x0000000000007941 */ /* 0x001fea0003800000 */
.L_x_2:
[----:B------:R-:W-:Y:S01]  /*05a0*/  SHF.R.S32.HI R2, RZ, 0x1f, R4 ;  /* 0x0000001fff027819 */ /* 0x000fe20000011404 */
[----:B------:R-:W0:Y:S01]  /*05b0*/  SHFL.IDX PT, R0, R0, RZ, 0x1f ;  /* 0x00001fff00007589 */ /* 0x000e2200000e0000 */
[----:B------:R-:W1:Y:S01]  /*05c0*/  S2UR UR9, SR_CTAID.X ;  /* 0x00000000000979c3 */ /* 0x000e620000002500 */
[----:B------:R-:W-:Y:S02]  /*05d0*/  ELECT P0, URZ, PT ;  /* 0x00000000003f782f */ /* 0x000fe40003800000 */
[----:B------:R-:W-:Y:S01]  /*05e0*/  LEA.HI R2, R2, R4, RZ, 0x7 ;  /* 0x0000000402027211 */ /* 0x000fe200078f38ff */
[----:B------:R-:W-:Y:S01]  /*05f0*/  ULDC UR4, c[0x0][0x150] ;  /* 0x0000540000047ab9 */ /* 0x000fe20000000800 */
[----:B------:R-:W-:Y:S01]  /*0600*/  SHF.R.S32.HI R6, RZ, 0x1f, R3 ;  /* 0x0000001fff067819 */ /* 0x000fe20000011403 */
[----:B------:R-:W-:Y:S01]  /*0610*/  NOP ;  /* 0x0000000000007918 */ /* 0x000fe20000000000 */
[----:B------:R-:W-:Y:S01]  /*0620*/  LOP3.LUT R2, R2, 0xffffff80, RZ, 0xc0, !PT ;  /* 0xffffff8002027812 */ /* 0x000fe200078ec0ff */
[----:B------:R-:W-:Y:S01]  /*0630*/  NOP ;  /* 0x0000000000007918 */ /* 0x000fe20000000000 */
[----:B------:R-:W-:Y:S01]  /*0640*/  LEA.HI R6, R6, R3, RZ, 0x2 ;  /* 0x0000000306067211 */ /* 0x000fe200078f10ff */
[----:B------:R-:W2:Y:S02]  /*0650*/  LDC R8, c[0x0][0x144] ;  /* 0x00005100ff087b82 */ /* 0x000ea40000000800 */
[----:B------:R-:W-:Y:S01]  /*0660*/  IMAD.IADD R4, R4, 0x1, -R2 ;  /* 0x0000000104047824 */ /* 0x000fe200078e0a02 */
[----:B------:R-:W-:Y:S01]  /*0670*/  LOP3.LUT R6, R6, 0x3ffffffc, RZ, 0xc0, !PT ;  /* 0x3ffffffc06067812 */ /* 0x000fe200078ec0ff */
[----:B------:R-:W3:Y:S03]  /*0680*/  S2R R2, SR_CTAID.Y ;  /* 0x0000000000027919 */ /* 0x000ee60000002600 */
[----:B------:R-:W-:Y:S01]  /*0690*/  SHF.R.S32.HI R5, RZ, 0x1f, R4 ;  /* 0x0000001fff057819 */ /* 0x000fe20000011404 */
[----:B------:R-:W-:Y:S01]  /*06a0*/  IMAD.IADD R6, R3, 0x1, -R6 ;  /* 0x0000000103067824 */ /* 0x000fe200078e0a06 */
[----:B------:R-:W4:Y:S02]  /*06b0*/  LDC R11, c[0x0][0x148] ;  /* 0x00005200ff0b7b82 */ /* 0x000f240000000800 */
[----:B------:R-:W-:-:S02]  /*06c0*/  LEA.HI R5, R5, R4, RZ, 0x3 ;  /* 0x0000000405057211 */ /* 0x000fc400078f18ff */
[----:B0-----:R-:W-:Y:S02]  /*06d0*/  ISETP.NE.OR P0, PT, R0, RZ, !P0 ;  /* 0x000000ff0000720c */ /* 0x001fe40004705670 */
[--C-:B------:R-:W-:Y:S02]  /*06e0*/  SHF.R.S32.HI R0, RZ, 0x3, R5.reuse ;  /* 0x00000003ff007819 */ /* 0x100fe40000011405 */
[----:B------:R-:W-:Y:S02]  /*06f0*/  SHF.R.S32.HI R5, RZ, 0x1f, R5 ;  /* 0x0000001fff057819 */ /* 0x000fe40000011405 */
[----:B-1----:R-:W-:Y:S02]  /*0700*/  I2FP.F32.U32 R7, UR9 ;  /* 0x0000000900077c45 */ /* 0x002fe40008201000 */
[----:B------:R-:W-:-:S03]  /*0710*/  LEA.HI R5, R5, R0, RZ, 0x2 ;  /* 0x0000000005057211 */ /* 0x000fc600078f10ff */
[----:B------:R-:W-:Y:S01]  /*0720*/  FMUL R7, R7, UR4 ;  /* 0x0000000407077c20 */ /* 0x000fe20008400000 */
[----:B------:R-:W-:Y:S01]  /*0730*/  LOP3.LUT R5, R5, 0xfffffffc, RZ, 0xc0, !PT ;  /* 0xfffffffc05057812 */ /* 0x000fe200078ec0ff */
[----:B------:R-:W-:Y:S01]  /*0740*/  VOTEU.ALL UP0, P0 ;  /* 0x00000000003f7886 */ /* 0x000fe20000000000 */
[----:B------:R-:W-:Y:S01]  /*0750*/  ULDC UR4, c[0x0][0x154] ;  /* 0x0000550000047ab9 */ /* 0x000fe20000000800 */
[----:B------:R-:W-:Y:S02]  /*0760*/  VOTEU.ALL UP1, P0 ;  /* 0x00000000003f7886 */ /* 0x000fe40000020000 */
[----:B------:R-:W0:Y:S01]  /*0770*/  F2I.U32.TRUNC.NTZ R7, R7 ;  /* 0x0000000700077305 */ /* 0x000e22000020f000 */
[----:B------:R-:W-:Y:S01]  /*0780*/  IMAD.IADD R5, R0, 0x1, -R5 ;  /* 0x0000000100057824 */ /* 0x000fe200078e0a05 */
[----:B------:R-:W1:Y:S01]  /*0790*/  @!UP0 S2UR UR7, SR_CgaCtaId ;  /* 0x00000000000789c3 */ /* 0x000e620000008800 */
[----:B------:R-:W-:Y:S02]  /*07a0*/  @!UP0 UMOV UR6, 0x400 ;  /* 0x0000040000068882 */ /* 0x000fe40000000000 */
[----:B------:R-:W-:Y:S01]  /*07b0*/  IMAD R5, R6, 0x4, R5 ;  /* 0x0000000406057824 */ /* 0x000fe200078e0205 */
[----:B---3--:R-:W-:-:S04]  /*07c0*/  I2FP.F32.U32 R9, R2 ;  /* 0x0000000200097245 */ /* 0x008fc80000201000 */
[----:B------:R-:W-:Y:S01]  /*07d0*/  LEA.HI R0, R5, R5, RZ, 0x1 ;  /* 0x0000000505007211 */ /* 0x000fe200078f08ff */
[----:B------:R-:W-:Y:S01]  /*07e0*/  FMUL R9, R9, UR4 ;  /* 0x0000000409097c20 */ /* 0x000fe20008400000 */
[----:B------:R-:W-:Y:S02]  /*07f0*/  UMOV UR4, 0x20 ;  /* 0x0000002000047882 */ /* 0x000fe40000000000 */
[----:B------:R-:W-:Y:S01]  /*0800*/  LOP3.LUT R6, R0, 0xfffffffe, RZ, 0xc0, !PT ;  /* 0xfffffffe00067812 */ /* 0x000fe200078ec0ff */
[----:B0-----:R-:W-:Y:S01]  /*0810*/  IMAD.MOV R13, RZ, RZ, -R7 ;  /* 0x000000ffff0d7224 */ /* 0x001fe200078e0a07 */
[----:B------:R-:W-:-:S04]  /*0820*/  @!UP0 UIADD3 UR4, -UR4, 0x100000, URZ ;  /* 0x0010000004048890 */ /* 0x000fc8000fffe13f */
[----:B------:R-:W-:Y:S02]  /*0830*/  @!UP0 USHF.L.U32 UR5, UR4, 0xb, URZ ;  /* 0x0000000b04058899 */ /* 0x000fe4000800063f */
[----:B------:R-:W-:Y:S01]  /*0840*/  @!UP0 USHF.L.U32 UR4, UR4, 0x1, URZ ;  /* 0x0000000104048899 */ /* 0x000fe2000800063f */
[----:B------:R-:W0:Y:S01]  /*0850*/  F2I.U32.TRUNC.NTZ R9, R9 ;  /* 0x0000000900097305 */ /* 0x000e22000020f000 */
[----:B--2---:R-:W-:Y:S02]  /*0860*/  IMAD R0, R8, R13, UR9 ;  /* 0x0000000908007e24 */ /* 0x004fe4000f8e020d */
[C---:B------:R-:W-:Y:S02]  /*0870*/  IMAD.IADD R7, R5.reuse, 0x1, -R6 ;  /* 0x0000000105077824 */ /* 0x040fe400078e0a06 */
[----:B------:R-:W-:-:S03]  /*0880*/  IMAD.SHL.U32 R6, R5, 0x4, RZ ;  /* 0x0000000405067824 */ /* 0x000fc600078e00ff */
[----:B------:R-:W-:Y:S01]  /*0890*/  ISETP.NE.AND P2, PT, R7, R0, PT ;  /* 0x000000000700720c */ /* 0x000fe20003f45270 */
[----:B-1----:R-:W-:Y:S01]  /*08a0*/  @!UP0 ULEA UR6, UR7, UR6, 0x18 ;  /* 0x0000000607068291 */ /* 0x002fe2000f8ec03f */
[----:B------:R-:W-:Y:S01]  /*08b0*/  LOP3.LUT R10, R5, 0xc, R6, 0x78, !PT ;  /* 0x0000000c050a7812 */ /* 0x000fe200078e7806 */
[----:B------:R-:W1:Y:S01]  /*08c0*/  LDC R7, c[0x0][0x140] ;  /* 0x00005000ff077b82 */ /* 0x000e620000000800 */
[----:B------:R-:W-:Y:S01]  /*08d0*/  VOTEU.ALL UP0, P0 ;  /* 0x00000000003f7886 */ /* 0x000fe20000000000 */
[----:B------:R-:W-:Y:S01]  /*08e0*/  LOP3.LUT P0, RZ, R4, 0x7, RZ, 0xc0, !PT ;  /* 0x0000000704ff7812 */ /* 0x000fe2000780c0ff */
[----:B0-----:R-:W-:Y:S01]  /*08f0*/  IMAD.MOV R12, RZ, RZ, -R9 ;  /* 0x000000ffff0c7224 */ /* 0x001fe200078e0a09 */
[----:B------:R0:W-:Y:S01]  /*0900*/  STL [R1+0x7c], R10 ;  /* 0x00007c0a01007387 */ /* 0x0001e20000100800 */
[----:B------:R-:W-:Y:S01]  /*0910*/  IMAD.MOV.U32 R4, RZ, RZ, 0x1 ;  /* 0x00000001ff047424 */ /* 0x000fe200078e00ff */
[----:B------:R-:W-:Y:S01]  /*0920*/  ISETP.LT.U32.AND P0, PT, R10, 0x2, !P0 ;  /* 0x000000020a00780c */ /* 0x000fe20004701070 */
[----:B----4-:R-:W-:-:S03]  /*0930*/  IMAD R6, R11, R12, R2 ;  /* 0x0000000c0b067224 */ /* 0x010fc600078e0202 */
[----:B------:R-:W-:Y:S01]  /*0940*/  @P2 LEA.HI R5, R10, R10, RZ, 0x1 ;  /* 0x0000000a0a052211 */ /* 0x000fe200078f08ff */
[----:B------:R-:W2:Y:S02]  /*0950*/  FENCE.VIEW.ASYNC.S ;  /* 0x00000000000073c6 */ /* 0x000ea40000000000 */
[----:B--2---:R0:W2:Y:S01]  /*0960*/  @!UP0 SYNCS.EXCH.64 URZ, [UR6+0x130], UR4 ;  /* 0x00013004063f85b2 */ /* 0x0040a20008000100 */
[----:B------:R-:W-:-:S04]  /*0970*/  @P2 SHF.R.S32.HI R5, RZ, 0x1, R5 ;  /* 0x00000001ff052819 */ /* 0x000fc80000011405 */
[----:B------:R-:W-:Y:S02]  /*0980*/  @P2 ISETP.NE.AND P3, PT, R5, R6, PT ;  /* 0x000000060500220c */ /* 0x000fe40003f65270 */
[----:B------:R-:W-:Y:S02]  /*0990*/  SEL R5, RZ, 0x1, !P0 ;  /* 0x00000001ff057807 */ /* 0x000fe40004000000 */
[----:B------:R-:W-:Y:S02]  /*09a0*/  @P2 SEL R4, RZ, 0x1, P3 ;  /* 0x00000001ff042807 */ /* 0x000fe40001800000 */
[----:B-1----:R-:W-:Y:S02]  /*09b0*/  ISETP.EQ.U32.AND P5, PT, R7, 0x1, PT ;  /* 0x000000010700780c */ /* 0x002fe40003fa2070 */
[----:B------:R-:W-:Y:S01]  /*09c0*/  LOP3.LUT R4, R4, R5, RZ, 0xc0, !PT ;  /* 0x0000000504047212 */ /* 0x000fe200078ec0ff */
[----:B------:R0:W1:Y:S01]  /*09d0*/  @!UP1 SYNCS.EXCH.64 URZ, [UR6+0x138], UR4 ;  /* 0x00013804063f95b2 */ /* 0x0000620008000100 */
[----:B------:R-:W-:-:S03]  /*09e0*/  NOP ;  /* 0x0000000000007918 */ /* 0x000fc60000000000 */
[----:B------:R0:W-:Y:S06]  /*09f0*/  STL [R1+0x78], R4 ;  /* 0x0000780401007387 */ /* 0x0001ec0000100800 */
[----:B--2---:R-:W-:Y:S05]  /*0a00*/  @!P5 BRA `(.L_x_4) ;  /* 0x000000000008d947 */ /* 0x004fea0003800000 */
[----:B-1----:R-:W-:Y:S01]  /*0a10*/  UCGABAR_ARV ;  /* 0x00000000000079c7 */ /* 0x002fe20008000000 */
[----:B------:R-:W-:Y:S05]  /*0a20*/  BRA `(.L_x_5) ;  /* 0x0000000000047947 */ /* 0x000fea0003800000 */
.L_x_4:
[----:B-1----:R-:W-:Y:S01]  /*0a30*/  NOP ;  /* 0x0000000000007918 */ /* 0x002fe20000000000 */
.L_x_5:
[----:B------:R-:W1:Y:S01]  /*0a40*/  LDC R3, c[0x0][0x65c] ;  /* 0x00019700ff037b82 */ /* 0x000e620000000800 */
[----:B0-----:R-:W-:Y:S02]  /*0a50*/  IMAD.U32 R4, RZ, RZ, UR9 ;  /* 0x00000009ff047e24 */ /* 0x001fe4000f8e00ff */
[----:B------:R-:W-:Y:S01]  /*0a60*/  IMAD.MOV.U32 R5, RZ, RZ, RZ ;  /* 0x000000ffff057224 */ /* 0x000fe200078e00ff */
[----:B-1----:R-:W-:-:S13]  /*0a70*/  ISETP.NE.AND P4, PT, R3, 0x1, PT ;  /* 0x000000010300780c */ /* 0x002fda0003f85270 */
[----:B------:R-:W0:Y:S01]  /*0a80*/  @P4 LDC R7, c[0x0][0x10] ;  /* 0x00000400ff074b82 */ /* 0x000e220000000800 */
[----:B------:R-:W-:Y:S02]  /*0a90*/  @P4 IMAD.MOV.U32 R3, RZ, RZ, RZ ;  /* 0x000000ffff034224 */ /* 0x000fe400078e00ff */
[----:B------:R-:W-:-:S05]  /*0aa0*/  @P4 IMAD.MOV.U32 R13, RZ, RZ, RZ ;  /* 0x000000ffff0d4224 */ /* 0x000fca00078e00ff */
[----:B------:R-:W1:Y:S01]  /*0ab0*/  @!P4 LDC R9, c[0x0][0xc] ;  /* 0x00000300ff09cb82 */ /* 0x000e620000000800 */
[----:B0-----:R-:W-:-:S04]  /*0ac0*/  @P4 IMAD.WIDE.U32 R6, R7, UR9, R2 ;  /* 0x0000000907064c25 */ /* 0x001fc8000f8e0002 */
[----:B------:R-:W-:Y:S02]  /*0ad0*/  @P4 IMAD.MOV.U32 R19, RZ, RZ, R6 ;  /* 0x000000ffff134224 */ /* 0x000fe400078e0006 */
[----:B------:R-:W-:Y:S02]  /*0ae0*/  @P4 IMAD.IADD R23, R7, 0x1, R13 ;  /* 0x0000000107174824 */ /* 0x000fe400078e020d */
[----:B-1----:R-:W-:-:S04]  /*0af0*/  @!P4 IMAD.WIDE.U32 R4, R2, R9, R4 ;  /* 0x000000090204c225 */ /* 0x002fc800078e0004 */
[----:B------:R-:W-:Y:S02]  /*0b00*/  @!P4 IMAD.MOV.U32 R19, RZ, RZ, R4 ;  /* 0x000000ffff13c224 */ /* 0x000fe400078e0004 */
[----:B------:R-:W-:-:S03]  /*0b10*/  @!P4 IMAD.MOV.U32 R23, RZ, RZ, R5 ;  /* 0x000000ffff17c224 */ /* 0x000fc600078e0005 */
[----:B------:R0:W-:Y:S04]  /*0b20*/  STL [R1+0x84], R19 ;  /* 0x0000841301007387 */ /* 0x0001e80000100800 */
[----:B------:R0:W-:Y:S01]  /*0b30*/  STL [R1+0x80], R23 ;  /* 0x0000801701007387 */ /* 0x0001e20000100800 */
[----:B------:R-:W-:Y:S05]  /*0b40*/  @!P5 BRA `(.L_x_6) ;  /* 0x00000000000cd947 */ /* 0x000fea0003800000 */
[----:B------:R-:W-:Y:S01]  /*0b50*/  UCGABAR_WAIT ;  /* 0x0000000000007dc7 */ /* 0x000fe20008000000 */
[----:B------:R-:W-:Y:S01]  /*0b60*/  CCTL.IVALL ;  /* 0x00000000ff00798f */ /* 0x000fe20002000000 */
[----:B------:R-:W-:Y:S05]  /*0b70*/  BRA `(.L_x_7) ;  /* 0x0000000000047947 */ /* 0x000fea0003800000 */
.L_x_6:
[----:B------:R-:W-:Y:S06]  /*0b80*/  BAR.SYNC.DEFER_BLOCKING 0x0 ;  /* 0x0000000000007b1d */ /* 0x000fec0000010000 */
.L_x_7:
[----:B------:R-:W-:Y:S05]  /*0b90*/  @!P1 BRA `(.L_x_8) ;  /* 0x000000e000f49947 */ /* 0x000fea0003800000 */
[----:B------:R-:W-:-:S06]  /*0ba0*/  UISETP.GT.U32.AND UP0, UPT, UR10, 0x1, UPT ;  /* 0x000000010a00788c */ /* 0x000fcc000bf04070 */
[----:B------:R-:W-:-:S13]  /*0bb0*/  PLOP3.LUT P0, PT, PT, PT, UP0, 0x80, 0x0 ;  /* 0x000000000000781c */ /* 0x000fda0003f0f008 */
[----:B------:R-:W-:Y:S05]  /*0bc0*/  @P0 EXIT ;  /* 0x000000000000094d */ /* 0x000fea0003800000 */
[----:B------:R-:W-:Y:S01]  /*0bd0*/  IMAD.MOV.U32 R6, RZ, RZ, -0x1 ;  /* 0xffffffffff067424 */ /* 0x000fe200078e00ff */
[----:B------:R-:W-:Y:S01]  /*0be0*/  ULDC.64 UR4, c[0x0][0x650] ;  /* 0x0001940000047ab9 */ /* 0x000fe20000000a00 */
[----:B------:R-:W-:Y:S01]  /*0bf0*/  IMAD.MOV.U32 R5, RZ, RZ, -0x1 ;  /* 0xffffffffff057424 */ /* 0x000fe200078e00ff */
[----:B------:R-:W-:Y:S01]  /*0c00*/  ISETP.GE.U32.AND P0, PT, R19, UR4, PT ;  /* 0x0000000413007c0c */ /* 0x000fe2000bf06070 */
[----:B------:R-:W-:Y:S01]  /*0c10*/  UMOV UR22, 0xffffffff ;  /* 0xffffffff00167882 */ /* 0x000fe20000000000 */
[----:B------:R1:W-:Y:S01]  /*0c20*/  STL [R1+0x8c], R6 ;  /* 0x00008c0601007387 */ /* 0x0003e20000100800 */
[----:B------:R-:W-:Y:S02]  /*0c30*/  PRMT R4, RZ, 0x7610, R4 ;  /* 0x00007610ff047816 */ /* 0x000fe40000000004 */
[----:B------:R-:W-:Y:S01]  /*0c40*/  ISETP.GE.U32.AND.EX P0, PT, R23, UR5, PT, P0 ;  /* 0x0000000517007c0c */ /* 0x000fe2000bf06100 */
[----:B------:R1:W-:-:S12]  /*0c50*/  STL [R1+0x88], R5 ;  /* 0x0000880501007387 */ /* 0x0003d80000100800 */
[----:B-1----:R-:W-:Y:S05]  /*0c60*/  @P0 BRA `(.L_x_9) ;  /* 0x0000000400380947 */ /* 0x002fea0003800000 */
[----:B------:R-:W1:Y:S01]  /*0c70*/  LDC.64 R14, c[0x0][0x628] ;  /* 0x00018a00ff0e7b82 */ /* 0x000e620000000a00 */
[----:B------:R-:W-:Y:S02]  /*0c80*/  IMAD.MOV.U32 R4, RZ, RZ, R19 ;  /* 0x000000ffff047224 */ /* 0x000fe400078e0013 */
[----:B------:R-:W-:-:S05]  /*0c90*/  IMAD.MOV.U32 R5, RZ, RZ, R23 ;  /* 0x000000ffff057224 */ /* 0x000fca00078e0017 */
[----:B------:R-:W2:Y:S08]  /*0ca0*/  LDC R10, c[0x0][0x630] ;  /* 0x00018c00ff0a7b82 */ /* 0x000eb00000000800 */
[----:B------:R-:W3:Y:S01]  /*0cb0*/  LDC.64 R16, c[0x0][0x620] ;  /* 0x00018800ff107b82 */ /* 0x000ee20000000a00 */
[----:B-1----:R-:W-:-:S04]  /*0cc0*/  ISETP.NE.U32.AND P0, PT, R14, RZ, PT ;  /* 0x000000ff0e00720c */ /* 0x002fc80003f05070 */
[----:B------:R-:W-:-:S13]  /*0cd0*/  ISETP.NE.AND.EX P0, PT, R15, RZ, PT, P0 ;  /* 0x000000ff0f00720c */ /* 0x000fda0003f05300 */
[----:B--23--:R-:W-:Y:S05]  /*0ce0*/  @!P0 BRA `(.L_x_10) ;  /* 0x0000000000288947 */ /* 0x00cfea0003800000 */
[----:B------:R-:W1:Y:S02]  /*0cf0*/  LDC R9, c[0x0][0x634] ;  /* 0x00018d00ff097b82 */ /* 0x000e640000000800 */
[----:B-1----:R-:W-:-:S05]  /*0d00*/  IADD3 R9, P0, R19, R9, RZ ;  /* 0x0000000913097210 */ /* 0x002fca0007f1e0ff */
[----:B------:R-:W-:-:S04]  /*0d10*/  IMAD.X R13, RZ, RZ, R23, P0 ;  /* 0x000000ffff0d7224 */ /* 0x000fc800000e0617 */
[----:B------:R-:W-:-:S04]  /*0d20*/  IMAD.WIDE.U32 R4, R13, R14, RZ ;  /* 0x0000000e0d047225 */ /* 0x000fc800078e00ff */
[----:B------:R-:W-:-:S04]  /*0d30*/  IMAD.WIDE.U32 R6, P0, R9, R15, R4 ;  /* 0x0000000f09067225 */ /* 0x000fc80007800004 */
[----:B------:R-:W-:-:S04]  /*0d40*/  IMAD.WIDE.U32 R4, R9, R14, RZ ;  /* 0x0000000e09047225 */ /* 0x000fc800078e00ff */
[----:B------:R-:W-:Y:S01]  /*0d50*/  IMAD.X R9, RZ, RZ, RZ, P0 ;  /* 0x000000ffff097224 */ /* 0x000fe200000e06ff */
[----:B------:R-:W-:Y:S01]  /*0d60*/  IADD3 RZ, P0, R5, R6, RZ ;  /* 0x0000000605ff7210 */ /* 0x000fe20007f1e0ff */
[----:B------:R-:W-:-:S04]  /*0d70*/  IMAD.MOV.U32 R8, RZ, RZ, R7 ;  /* 0x000000ffff087224 */ /* 0x000fc800078e0007 */
[----:B------:R-:W-:-:S08]  /*0d80*/  IMAD.WIDE.U32.X R4, R13, R15, R8, P0 ;  /* 0x0000000f0d047225 */ /* 0x000fd000000e0408 */
.L_x_10:
[----:B------:R-:W1:Y:S01]  /*0d90*/  LDC.64 R20, c[0x0][0x640] ;  /* 0x00019000ff147b82 */ /* 0x000e620000000a00 */
[-C--:B------:R-:W-:Y:S01]  /*0da0*/  SHF.R.U64 R22, R4, R10.reuse, R5 ;  /* 0x0000000a04167219 */ /* 0x080fe20000001205 */
[----:B------:R-:W-:Y:S01]  /*0db0*/  IMAD.MOV.U32 R4, RZ, RZ, R19 ;  /* 0x000000ffff047224 */ /* 0x000fe200078e0013 */
[----:B------:R-:W-:Y:S01]  /*0dc0*/  SHF.R.U32.HI R3, RZ, R10, R5 ;  /* 0x0000000aff037219 */ /* 0x000fe20000011605 */
[----:B------:R-:W-:Y:S01]  /*0dd0*/  IMAD.MOV.U32 R5, RZ, RZ, R23 ;  /* 0x000000ffff057224 */ /* 0x000fe200078e0017 */
[----:B------:R-:W-:Y:S01]  /*0de0*/  IADD3 R7, P0, RZ, -R22, RZ ;  /* 0x80000016ff077210 */ /* 0x000fe20007f1e0ff */
[----:B0-----:R-:W-:Y:S02]  /*0df0*/  IMAD R23, R11, R12, R2 ;  /* 0x0000000c0b177224 */ /* 0x001fe400078e0202 */
[----:B------:R-:W0:Y:S01]  /*0e00*/  LDC R8, c[0x0][0x618] ;  /* 0x00018600ff087b82 */ /* 0x000e220000000800 */
[----:B------:R-:W-:Y:S02]  /*0e10*/  IMAD.MOV.U32 R11, RZ, RZ, 0x1 ;  /* 0x00000001ff0b7424 */ /* 0x000fe400078e00ff */
[----:B------:R-:W-:-:S02]  /*0e20*/  IMAD.X R3, RZ, RZ, ~R3, P0 ;  /* 0x000000ffff037224 */ /* 0x000fc400000e0e03 */
[----:B------:R-:W-:-:S03]  /*0e30*/  IMAD.WIDE.U32 R4, R7, R16, R4 ;  /* 0x0000001007047225 */ /* 0x000fc600078e0004 */
[----:B------:R-:W2:Y:S01]  /*0e40*/  LDC R14, c[0x0][0x608] ;  /* 0x00018200ff0e7b82 */ /* 0x000ea20000000800 */
[----:B------:R-:W-:-:S04]  /*0e50*/  IMAD R6, R3, R16, RZ ;  /* 0x0000001003067224 */ /* 0x000fc800078e02ff */
[----:B------:R-:W-:-:S03]  /*0e60*/  IMAD R3, R7, R17, R6 ;  /* 0x0000001107037224 */ /* 0x000fc600078e0206 */
[----:B------:R-:W3:Y:S01]  /*0e70*/  LDC R18, c[0x0][0x658] ;  /* 0x00019600ff127b82 */ /* 0x000ee20000000800 */
[----:B------:R-:W-:Y:S01]  /*0e80*/  IMAD.IADD R3, R5, 0x1, R3 ;  /* 0x0000000105037824 */ /* 0x000fe200078e0203 */
[----:B-1----:R-:W-:Y:S01]  /*0e90*/  ISETP.NE.U32.AND P0, PT, R20, RZ, PT ;  /* 0x000000ff1400720c */ /* 0x002fe20003f05070 */
[----:B------:R-:W-:-:S03]  /*0ea0*/  IMAD.MOV.U32 R5, RZ, RZ, -0x1 ;  /* 0xffffffffff057424 */ /* 0x000fc600078e00ff */
[----:B------:R-:W-:Y:S02]  /*0eb0*/  ISETP.NE.AND.EX P0, PT, R21, RZ, PT, P0 ;  /* 0x000000ff1500720c */ /* 0x000fe40003f05300 */
[----:B------:R-:W1:Y:S01]  /*0ec0*/  LDC R13, c[0x0][0x600] ;  /* 0x00018000ff0d7b82 */ /* 0x000e620000000800 */
[-CC-:B0-----:R-:W-:Y:S02]  /*0ed0*/  SHF.R.U64 R10, R4, R8.reuse, R3.reuse ;  /* 0x00000008040a7219 */ /* 0x181fe40000001203 */
[----:B------:R-:W-:-:S05]  /*0ee0*/  SHF.R.U32.HI R3, RZ, R8, R3 ;  /* 0x00000008ff037219 */ /* 0x000fca0000011603 */
[----:B------:R-:W0:Y:S01]  /*0ef0*/  LDC R15, c[0x0][0x648] ;  /* 0x00019200ff0f7b82 */ /* 0x000e220000000800 */
[-CC-:B--2---:R-:W-:Y:S02]  /*0f00*/  SHF.R.U64 R19, R10, R14.reuse, R3.reuse ;  /* 0x0000000e0a137219 */ /* 0x184fe40000001203 */
[----:B------:R-:W-:-:S05]  /*0f10*/  SHF.R.U32.HI R3, RZ, R14, R3 ;  /* 0x0000000eff037219 */ /* 0x000fca0000011603 */
[----:B------:R-:W2:Y:S01]  /*0f20*/  LDC R17, c[0x0][0x638] ;  /* 0x00018e00ff117b82 */ /* 0x000ea20000000800 */
[-C--:B---3--:R-:W-:Y:S02]  /*0f30*/  SHF.L.U32 R2, R5, R18.reuse, RZ ;  /* 0x0000001205027219 */ /* 0x088fe400000006ff */
[--C-:B------:R-:W-:Y:S02]  /*0f40*/  SHF.R.U64 R12, R19, R18, R3.reuse ;  /* 0x00000012130c7219 */ /* 0x100fe40000001203 */
[----:B------:R-:W-:Y:S02]  /*0f50*/  LOP3.LUT R8, RZ, R2, RZ, 0x33, !PT ;  /* 0x00000002ff087212 */ /* 0x000fe400078e33ff */
[----:B------:R-:W-:Y:S01]  /*0f60*/  SHF.R.U32.HI R3, RZ, R18, R3 ;  /* 0x00000012ff037219 */ /* 0x000fe20000011603 */
[----:B------:R-:W3:Y:S01]  /*0f70*/  LDC R16, c[0x0][0x610] ;  /* 0x00018400ff107b82 */ /* 0x000ee20000000800 */
[----:B------:R-:W-:Y:S01]  /*0f80*/  IMAD.MOV.U32 R2, RZ, RZ, R12 ;  /* 0x000000ffff027224 */ /* 0x000fe200078e000c */
[----:B------:R-:W-:Y:S06]  /*0f90*/  @!P0 BRA `(.L_x_11) ;  /* 0x0000000000288947 */ /* 0x000fec0003800000 */
[----:B------:R-:W4:Y:S02]  /*0fa0*/  LDC R7, c[0x0][0x64c] ;  /* 0x00019300ff077b82 */ /* 0x000f240000000800 */
[----:B----4-:R-:W-:-:S05]  /*0fb0*/  IADD3 R7, P0, R12, R7, RZ ;  /* 0x000000070c077210 */ /* 0x010fca0007f1e0ff */
        /* <DEDUP_REMOVED lines=8> */
.L_x_11:
[----:B0-----:R-:W-:Y:S01]  /*1040*/  SHF.R.U64 R4, R2, R15, R3 ;  /* 0x0000000f02047219 */ /* 0x001fe20000001203 */
[----:B-1----:R-:W-:Y:S01]  /*1050*/  VIADD R5, R13, 0xffffffff ;  /* 0xffffffff0d057836 */ /* 0x002fe20000000000 */
[----:B------:R-:W-:Y:S02]  /*1060*/  SHF.L.U32 R2, R11, R18, RZ ;  /* 0x000000120b027219 */ /* 0x000fe400000006ff */
[----:B------:R-:W-:Y:S01]  /*1070*/  LOP3.LUT R3, R19, R8, RZ, 0xc0, !PT ;  /* 0x0000000813037212 */ /* 0x000fe200078ec0ff */
[----:B------:R-:W-:Y:S01]  /*1080*/  IMAD.MOV R6, RZ, RZ, -R4 ;  /* 0x000000ffff067224 */ /* 0x000fe200078e0a04 */
[----:B------:R-:W-:Y:S02]  /*1090*/  SEL R0, R0, R23, !P4 ;  /* 0x0000001700007207 */ /* 0x000fe40006000000 */
[----:B------:R-:W-:Y:S01]  /*10a0*/  LOP3.LUT R5, R10, R5, RZ, 0xc0, !PT ;  /* 0x000000050a057212 */ /* 0x000fe200078ec0ff */
[----:B------:R-:W-:Y:S01]  /*10b0*/  IMAD R3, R2, R4, R3 ;  /* 0x0000000402037224 */ /* 0x000fe200078e0203 */
[----:B------:R-:W-:Y:S01]  /*10c0*/  R2UR UR22, R22 ;  /* 0x00000000161672ca */ /* 0x000fe200000e0000 */
[----:B--2---:R-:W-:-:S02]  /*10d0*/  IMAD R2, R6, R17, R12 ;  /* 0x0000001106027224 */ /* 0x004fc400078e020c */
[----:B---3--:R-:W-:Y:S02]  /*10e0*/  IMAD R0, R3, R16, R0 ;  /* 0x0000001003007224 */ /* 0x008fe400078e0200 */
[----:B------:R-:W-:Y:S02]  /*10f0*/  IMAD R3, R2, R13, R5 ;  /* 0x0000000d02037224 */ /* 0x000fe400078e0205 */
[----:B------:R-:W-:-:S03]  /*1100*/  IMAD.MOV.U32 R4, RZ, RZ, 0x1 ;  /* 0x00000001ff047424 */ /* 0x000fc600078e00ff */
[----:B------:R-:W-:Y:S02]  /*1110*/  SEL R2, R3, R0, !P4 ;  /* 0x0000000003027207 */ /* 0x000fe40006000000 */
[----:B------:R-:W-:-:S03]  /*1120*/  SEL R0, R0, R3, !P4 ;  /* 0x0000000300007207 */ /* 0x000fc60006000000 */
[----:B------:R1:W-:Y:S04]  /*1130*/  STL [R1+0x88], R2 ;  /* 0x0000880201007387 */ /* 0x0003e80000100800 */
[----:B------:R1:W-:Y:S02]  /*1140*/  STL [R1+0x8c], R0 ;  /* 0x00008c0001007387 */ /* 0x0003e40000100800 */
.L_x_9:
[----:B------:R-:W-:-:S08]  /*1150*/  NOP ;  /* 0x0000000000007918 */ /* 0x000fd00000000000 */
[----:B------:R-:W2:Y:S02]  /*1160*/  USETMAXREG.TRY_ALLOC.CTAPOOL UP0, 0xe8 ;  /* 0x000000e8000079c8 */ /* 0x000ea40008000600 */
[----:B--2---:R-:W-:-:S13]  /*1170*/  PLOP3.LUT P0, PT, PT, PT, UP0, 0x80, 0x0 ;  /* 0x000000000000781c */ /* 0x004fda0003f0f008 */
[----:B------:R-:W-:Y:S05]  /*1180*/  @!P0 BRA `(.L_x_9) ;  /* 0xfffffffc00f08947 */ /* 0x000fea000383ffff */
[----:B------:R-:W-:Y:S01]  /*1190*/  ULDC.64 UR4, c[0x0][0x598] ;  /* 0x0001660000047ab9 */ /* 0x000fe20000000a00 */
[----:B------:R-:W-:Y:S01]  /*11a0*/  ULDC.64 UR16, c[0x0][0x208] ;  /* 0x0000820000107ab9 */ /* 0x000fe20000000a00 */
[----:B------:R-:W-:-:S04]  /*11b0*/  ISETP.NE.U32.AND P0, PT, RZ, UR4, PT ;  /* 0x00000004ff007c0c */ /* 0x000fc8000bf05070 */
[----:B------:R-:W-:-:S13]  /*11c0*/  ISETP.NE.AND.EX P0, PT, RZ, UR5, PT, P0 ;  /* 0x00000005ff007c0c */ /* 0x000fda000bf05300 */
[----:B------:R-:W-:Y:S05]  /*11d0*/  @!P0 BRA `(.L_x_12) ;  /* 0x0000000000208947 */ /* 0x000fea0003800000 */
[----:B-1----:R-:W1:Y:S02]  /*11e0*/  LDC.64 R2, c[0x0][0x598] ;  /* 0x00016600ff027b82 */ /* 0x002e640000000a00 */
[----:B-1----:R-:W2:Y:S02]  /*11f0*/  LDG.E.64 R2, desc[UR16][R2.64] ;  /* 0x0000001002027981 */ /* 0x002ea4000c1e1b00 */
[----:B--2---:R-:W-:-:S04]  /*1200*/  ISETP.NE.U32.AND P0, PT, R2, RZ, PT ;  /* 0x000000ff0200720c */ /* 0x004fc80003f05070 */
[----:B------:R-:W-:-:S13]  /*1210*/  ISETP.NE.AND.EX P0, PT, R3, RZ, PT, P0 ;  /* 0x000000ff0300720c */ /* 0x000fda0003f05300 */
[----:B------:R-:W-:Y:S05]  /*1220*/  @!P0 BRA `(.L_x_12) ;  /* 0x00000000000c8947 */ /* 0x000fea0003800000 */
[----:B------:R-:W2:Y:S02]  /*1230*/  LD.E R2, desc[UR16][R2.64] ;  /* 0x0000001002027980 */ /* 0x000ea4000c101900 */
[----:B--2---:R-:W-:Y:S01]  /*1240*/  R2UR UR20, R2 ;  /* 0x00000000021472ca */ /* 0x004fe200000e0000 */
[----:B------:R-:W-:-:S14]  /*1250*/  BRA `(.L_x_13) ;  /* 0x0000000000247947 */ /* 0x000fdc0003800000 */
.L_x_12:
[----:B------:R-:W-:Y:S02]  /*1260*/  ULDC.64 UR4, c[0x0][0x588] ;  /* 0x0001620000047ab9 */ /* 0x000fe40000000a00 */
[----:B------:R-:W-:-:S04]  /*1270*/  ISETP.NE.U32.AND P0, PT, RZ, UR4, PT ;  /* 0x00000004ff007c0c */ /* 0x000fc8000bf05070 */
[----:B------:R-:W-:-:S13]  /*1280*/  ISETP.NE.AND.EX P0, PT, RZ, UR5, PT, P0 ;  /* 0x00000005ff007c0c */ /* 0x000fda000bf05300 */
[----:B------:R-:W-:Y:S05]  /*1290*/  @!P0 BRA `(.L_x_14) ;  /* 0x0000000000108947 */ /* 0x000fea0003800000 */
[----:B-1----:R-:W1:Y:S02]  /*12a0*/  LDC.64 R2, c[0x0][0x588] ;  /* 0x00016200ff027b82 */ /* 0x002e640000000a00 */
[----:B-1----:R-:W2:Y:S02]  /*12b0*/  LDG.E R2, desc[UR16][R2.64] ;  /* 0x0000001002027981 */ /* 0x002ea4000c1e1900 */
[----:B--2---:R-:W-:Y:S01]  /*12c0*/  R2UR UR20, R2 ;  /* 0x00000000021472ca */ /* 0x004fe200000e0000 */
[----:B------:R-:W-:-:S14]  /*12d0*/  BRA `(.L_x_13) ;  /* 0x0000000000047947 */ /* 0x000fdc0003800000 */
.L_x_14:
[----:B------:R-:W-:-:S05]  /*12e0*/  ULDC UR20, c[0x0][0x580] ;  /* 0x0001600000147ab9 */ /* 0x000fca0000000800 */
.L_x_13:
[----:B------:R-:W-:Y:S02]  /*12f0*/  ULDC.64 UR4, c[0x0][0x5a0] ;  /* 0x0001680000047ab9 */ /* 0x000fe40000000a00 */
        /* <DEDUP_REMOVED lines=11> */
.L_x_15:
        /* <DEDUP_REMOVED lines=8> */
.L_x_17:
[----:B------:R-:W-:-:S05]  /*1430*/  ULDC UR21, c[0x0][0x584] ;  /* 0x0001610000157ab9 */ /* 0x000fca0000000800 */
.L_x_16:
[----:B------:R-:W-:-:S13]  /*1440*/  LOP3.LUT P0, RZ, R4, 0xff, RZ, 0xc0, !PT ;  /* 0x000000ff04ff7812 */ /* 0x000fda000780c0ff */
[----:B------:R-:W-:Y:S05]  /*1450*/  @!P0 EXIT ;  /* 0x000000000000894d */ /* 0x000fea0003800000 */
[----:B------:R-:W-:Y:S01]  /*1460*/  ULDC UR4, c[0x0][0x28c] ;  /* 0x0000a30000047ab9 */ /* 0x000fe20000000800 */
[----:B------:R-:W-:Y:S02]  /*1470*/  ULOP3.LUT UR23, UR13, 0x1, URZ, 0xfc, !UPT ;  /* 0x000000010d177892 */ /* 0x000fe4000f8efc3f */
[----:B------:R-:W-:-:S04]  /*1480*/  UIADD3 UR4, UR4, 0x1f, URZ ;  /* 0x0000001f04047890 */ /* 0x000fc8000fffe03f */
[----:B------:R-:W-:-:S04]  /*1490*/  USHF.R.S32.HI UR5, URZ, 0x1f, UR4 ;  /* 0x0000001f3f057899 */ /* 0x000fc80008011404 */
[----:B------:R-:W-:-:S03]  /*14a0*/  ULEA.HI UR5, UR5, UR4, URZ, 0x5 ;  /* 0x0000000405057291 */ /* 0x000fc6000f8f283f */
[----:B------:R-:W-:Y:S01]  /*14b0*/  UMOV UR4, URZ ;  /* 0x0000003f00047c82 */ /* 0x000fe20008000000 */
[----:B------:R-:W-:-:S03]  /*14c0*/  USHF.R.S32.HI UR12, URZ, 0x5, UR5 ;  /* 0x000000053f0c7899 */ /* 0x000fc60008011405 */
[----:B------:R-:W-:-:S09]  /*14d0*/  UMOV UR5, URZ ;  /* 0x0000003f00057c82 */ /* 0x000fd20008000000 */
.L_x_300:
[----:B-1----:R-:W1:Y:S01]  /*14e0*/  S2R R0, SR_TID.X ;  /* 0x0000000000007919 */ /* 0x002e620000002100 */
[----:B--2---:R-:W2:Y:S01]  /*14f0*/  S2UR UR11, SR_CgaCtaId ;  /* 0x00000000000b79c3 */ /* 0x004ea20000008800 */
[----:B------:R-:W-:Y:S01]  /*1500*/  UMOV UR14, 0x400 ;  /* 0x00000400000e7882 */ /* 0x000fe20000000000 */
[----:B------:R-:W-:Y:S01]  /*1510*/  UMOV UR6, URZ ;  /* 0x0000003f00067c82 */ /* 0x000fe20008000000 */
[----:B------:R-:W-:Y:S01]  /*1520*/  STL [R1+0x74], RZ ;  /* 0x000074ff01007387 */ /* 0x000fe20000100800 */
[----:B------:R-:W-:Y:S01]  /*1530*/  UMOV UR7, URZ ;  /* 0x0000003f00077c82 */ /* 0x000fe20008000000 */
[----:B------:R-:W-:Y:S01]  /*1540*/  UMOV UR8, URZ ;  /* 0x0000003f00087c82 */ /* 0x000fe20008000000 */
[----:B------:R-:W-:Y:S01]  /*1550*/  UMOV UR18, UR5 ;  /* 0x0000000500127c82 */ /* 0x000fe20008000000 */
[----:B------:R-:W-:Y:S01]  /*1560*/  STL [R1+0x70], RZ ;  /* 0x000070ff01007387 */ /* 0x000fe20000100800 */
[----:B---3--:R-:W3:Y:S01]  /*1570*/  LDC R2, c[0x0][0x28c] ;  /* 0x0000a300ff027b82 */ /* 0x008ee20000000800 */
[----:B------:R-:W-:-:S02]  /*1580*/  CS2R R4, SRZ ;  /* 0x0000000000047805 */ /* 0x000fc4000001ff00 */
[----:B------:R-:W-:Y:S01]  /*1590*/  CS2R R6, SRZ ;  /* 0x0000000000067805 */ /* 0x000fe2000001ff00 */
[----:B------:R-:W-:Y:S01]  /*15a0*/  STL [R1+0x6c], RZ ;  /* 0x00006cff01007387 */ /* 0x000fe20000100800 */
[----:B------:R-:W-:Y:S02]  /*15b0*/  CS2R R8, SRZ ;  /* 0x0000000000087805 */ /* 0x000fe4000001ff00 */
[----:B------:R-:W-:Y:S02]  /*15c0*/  CS2R R10, SRZ ;  /* 0x00000000000a7805 */ /* 0x000fe4000001ff00 */
[----:B------:R-:W-:Y:S01]  /*15d0*/  CS2R R12, SRZ ;  /* 0x00000000000c7805 */ /* 0x000fe2000001ff00 */
[----:B------:R-:W-:Y:S01]  /*15e0*/  STL [R1+0x68], RZ ;  /* 0x000068ff01007387 */ /* 0x000fe20000100800 */
[----:B------:R-:W-:Y:S02]  /*15f0*/  CS2R R14, SRZ ;  /* 0x00000000000e7805 */ /* 0x000fe4000001ff00 */
[----:B------:R-:W-:-:S02]  /*1600*/  CS2R R16, SRZ ;  /* 0x0000000000107805 */ /* 0x000fc4000001ff00 */
[----:B0-----:R-:W-:Y:S01]  /*1610*/  CS2R R18, SRZ ;  /* 0x0000000000127805 */ /* 0x001fe2000001ff00 */
[----:B------:R-:W-:Y:S01]  /*1620*/  STL [R1+0x64], RZ ;  /* 0x000064ff01007387 */ /* 0x000fe20000100800 */
[----:B------:R-:W-:Y:S02]  /*1630*/  CS2R R20, SRZ ;  /* 0x0000000000147805 */ /* 0x000fe4000001ff00 */
[----:B------:R-:W-:Y:S02]  /*1640*/  CS2R R22, SRZ ;  /* 0x0000000000167805 */ /* 0x000fe4000001ff00 */
[----:B------:R-:W-:Y:S01]  /*1650*/  CS2R R152, SRZ ;  /* 0x0000000000987805 */ /* 0x000fe2000001ff00 */
[----:B------:R-:W-:Y:S01]  /*1660*/  STL [R1+0x60], RZ ;  /* 0x000060ff01007387 */ /* 0x000fe20000100800 */
[----:B--2---:R-:W-:Y:S01]  /*1670*/  ULEA UR14, UR11, UR14, 0x18 ;  /* 0x0000000e0b0e7291 */ /* 0x004fe2000f8ec03f */
[----:B------:R-:W-:Y:S02]  /*1680*/  CS2R R154, SRZ ;  /* 0x00000000009a7805 */ /* 0x000fe4000001ff00 */
[----:B------:R-:W-:Y:S01]  /*1690*/  CS2R R156, SRZ ;  /* 0x00000000009c7805 */ /* 0x000fe2000001ff00 */
[----:B------:R-:W-:Y:S01]  /*16a0*/  STL [R1+0x5c], RZ ;  /* 0x00005cff01007387 */ /* 0x000fe20000100800 */
[----:B------:R-:W-:-:S02]  /*16b0*/  CS2R R158, SRZ ;  /* 0x00000000009e7805 */ /* 0x000fc4000001ff00 */
[----:B------:R-:W-:Y:S02]  /*16c0*/  CS2R R160, SRZ ;  /* 0x0000000000a07805 */ /* 0x000fe4000001ff00 */
[----:B------:R-:W-:Y:S02]  /*16d0*/  CS2R R162, SRZ ;  /* 0x0000000000a27805 */ /* 0x000fe4000001ff00 */
[----:B-1----:R-:W-:Y:S01]  /*16e0*/  LOP3.LUT R0, R0, 0x80, RZ, 0xc0, !PT ;  /* 0x0000008000007812 */ /* 0x002fe200078ec0ff */
[----:B------:R-:W-:Y:S01]  /*16f0*/  STL [R1+0x58], RZ ;  /* 0x000058ff01007387 */ /* 0x000fe20000100800 */
[----:B---3--:R-:W-:Y:S02]  /*1700*/  ISETP.GE.AND P0, PT, R2, 0x1, PT ;  /* 0x000000010200780c */ /* 0x008fe40003f06270 */
[----:B------:R-:W-:Y:S02]  /*1710*/  CS2R R2, SRZ ;  /* 0x0000000000027805 */ /* 0x000fe4000001ff00 */
[----:B------:R-:W-:Y:S01]  /*1720*/  SHF.R.U32.HI R0, RZ, 0x7, R0 ;  /* 0x00000007ff007819 */ /* 0x000fe20000011600 */
[----:B------:R-:W-:Y:S01]  /*1730*/  STL [R1+0x54], RZ ;  /* 0x000054ff01007387 */ /* 0x000fe20000100800 */
[----:B------:R-:W-:-:S02]  /*1740*/  CS2R R164, SRZ ;  /* 0x0000000000a47805 */ /* 0x000fc4000001ff00 */
[----:B------:R-:W-:Y:S02]  /*1750*/  CS2R R166, SRZ ;  /* 0x0000000000a67805 */ /* 0x000fe4000001ff00 */
[----:B------:R-:W-:Y:S01]  /*1760*/  CS2R R168, SRZ ;  /* 0x0000000000a87805 */ /* 0x000fe2000001ff00 */
[----:B------:R-:W-:Y:S01]  /*1770*/  STL [R1+0x50], RZ ;  /* 0x000050ff01007387 */ /* 0x000fe20000100800 */
[----:B------:R-:W-:Y:S02]  /*1780*/  CS2R R170, SRZ ;  /* 0x0000000000aa7805 */ /* 0x000fe4000001ff00 */
[----:B------:R-:W-:Y:S02]  /*1790*/  CS2R R172, SRZ ;  /* 0x0000000000ac7805 */ /* 0x000fe4000001ff00 */
[----:B------:R-:W-:Y:S01]  /*17a0*/  CS2R R174, SRZ ;  /* 0x0000000000ae7805 */ /* 0x000fe2000001ff00 */
[----:B------:R-:W0:Y:S01]  /*17b0*/  SHFL.IDX PT, R0, R0, RZ, 0x1f ;  /* 0x00001fff00007589 */ /* 0x000e2200000e0000 */
[----:B------:R-:W-:-:S02]  /*17c0*/  CS2R R176, SRZ ;  /* 0x0000000000b07805 */ /* 0x000fc4000001ff00 */
[----:B------:R-:W-:Y:S02]  /*17d0*/  CS2R R178, SRZ ;  /* 0x0000000000b27805 */ /* 0x000fe4000001ff00 */
[----:B------:R-:W-:Y:S01]  /*17e0*/  CS2R R180, SRZ ;  /* 0x0000000000b47805 */ /* 0x000fe2000001ff00 */
[----:B------:R1:W-:Y:S01]  /*17f0*/  STL [R1+0x4c], RZ ;  /* 0x00004cff01007387 */ /* 0x0003e20000100800 */
[----:B------:R-:W-:Y:S02]  /*1800*/  CS2R R182, SRZ ;  /* 0x0000000000b67805 */ /* 0x000fe4000001ff00 */
[----:B------:R-:W-:Y:S02]  /*1810*/  CS2R R184, SRZ ;  /* 0x0000000000b87805 */ /* 0x000fe4000001ff00 */
[----:B------:R-:W-:Y:S01]  /*1820*/  CS2R R186, SRZ ;  /* 0x0000000000ba7805 */ /* 0x000fe2000001ff00 */
[----:B------:R1:W-:Y:S01]  /*1830*/  STL [R1+0x48], RZ ;  /* 0x000048ff01007387 */ /* 0x0003e20000100800 */
        /* <DEDUP_REMOVED lines=14> */
[----:B------:R-:W-:Y:S02]  /*1920*/  CS2R R210, SRZ ;  /* 0x0000000000d27805 */ /* 0x000fe4000001ff00 */
[----:B0-----:R-:W-:Y:S01]  /*1930*/  R2UR UR9, R0 ;  /* 0x00000000000972ca */ /* 0x001fe200000e0000 */
[----:B------:R1:W-:Y:S01]  /*1940*/  STL [R1+0x38], RZ ;  /* 0x000038ff01007387 */ /* 0x0003e20000100800 */
[----:B------:R-:W-:Y:S01]  /*1950*/  IMAD.MOV.U32 R0, RZ, RZ, RZ ;  /* 0x000000ffff007224 */ /* 0x000fe200078e00ff */
[----:B------:R-:W-:-:S02]  /*1960*/  CS2R R212, SRZ ;  /* 0x0000000000d47805 */ /* 0x000fc4000001ff00 */
[----:B------:R-:W-:Y:S01]  /*1970*/  CS2R R214, SRZ ;  /* 0x0000000000d67805 */ /* 0x000fe2000001ff00 */
[----:B------:R1:W-:Y:S01]  /*1980*/  STL [R1+0x34], RZ ;  /* 0x000034ff01007387 */ /* 0x0003e20000100800 */
[----:B------:R-:W-:Y:S02]  /*1990*/  CS2R R216, SRZ ;  /* 0x0000000000d87805 */ /* 0x000fe4000001ff00 */
[----:B------:R-:W-:Y:S02]  /*19a0*/  CS2R R218, SRZ ;  /* 0x0000000000da7805 */ /* 0x000fe4000001ff00 */
[----:B------:R-:W-:Y:S01]  /*19b0*/  CS2R R220, SRZ ;  /* 0x0000000000dc7805 */ /* 0x000fe2000001ff00 */
[----:B------:R1:W-:Y:S01]  /*19c0*/  STL [R1+0x30], RZ ;  /* 0x000030ff01007387 */ /* 0x0003e20000100800 */
[----:B------:R-:W-:Y:S02]  /*19d0*/  CS2R R222, SRZ ;  /* 0x0000000000de7805 */ /* 0x000fe4000001ff00 */
[----:B------:R-:W-:Y:S01]  /*19e0*/  CS2R R224, SRZ ;  /* 0x0000000000e07805 */ /* 0x000fe2000001ff00 */
[----:B------:R-:W-:Y:S01]  /*19f0*/  IMAD.MOV.U32 R226, RZ, RZ, RZ ;  /* 0x000000ffffe27224 */ /* 0x000fe200078e00ff */
[----:B------:R1:W-:Y:S01]  /*1a00*/  STL [R1+0x2c], RZ ;  /* 0x00002cff01007387 */ /* 0x0003e20000100800 */
[----:B------:R-:W-:Y:S01]  /*1a10*/  ULEA.HI UR10, UR9, UR9, URZ, 0x1 ;  /* 0x00000009090a7291 */ /* 0x000fe2000f8f083f */
[----:B------:R-:W-:Y:S01]  /*1a20*/  IMAD.U32 R227, RZ, RZ, UR4 ;  /* 0x00000004ffe37e24 */ /* 0x000fe2000f8e00ff */
[----:B------:R-:W-:Y:S01]  /*1a30*/  CS2R R88, SRZ ;  /* 0x0000000000587805 */ /* 0x000fe2000001ff00 */
[----:B------:R1:W-:Y:S01]  /*1a40*/  STL [R1+0x28], RZ ;  /* 0x000028ff01007387 */ /* 0x0003e20000100800 */
[----:B------:R-:W-:Y:S01]  /*1a50*/  ULOP3.LUT UR10, UR10, 0x1ffffe, URZ, 0xc0, !UPT ;  /* 0x001ffffe0a0a7892 */ /* 0x000fe2000f8ec03f */
[----:B------:R-:W-:-:S02]  /*1a60*/  CS2R R90, SRZ ;  /* 0x00000000005a7805 */ /* 0x000fc4000001ff00 */
[----:B------:R-:W-:Y:S01]  /*1a70*/  CS2R R92, SRZ ;  /* 0x00000000005c7805 */ /* 0x000fe2000001ff00 */
[----:B------:R1:W-:Y:S01]  /*1a80*/  STL [R1+0x24], RZ ;  /* 0x000024ff01007387 */ /* 0x0003e20000100800 */
[----:B------:R-:W-:Y:S01]  /*1a90*/  UIADD3 UR10, UR9, -UR10, URZ ;  /* 0x8000000a090a7290 */ /* 0x000fe2000fffe03f */
[----:B------:R-:W-:Y:S02]  /*1aa0*/  CS2R R94, SRZ ;  /* 0x00000000005e7805 */ /* 0x000fe4000001ff00 */
[----:B------:R-:W-:Y:S01]  /*1ab0*/  CS2R R96, SRZ ;  /* 0x0000000000607805 */ /* 0x000fe2000001ff00 */
[----:B------:R1:W-:Y:S01]  /*1ac0*/  STL [R1+0x20], RZ ;  /* 0x000020ff01007387 */ /* 0x0003e20000100800 */
[----:B------:R-:W-:Y:S01]  /*1ad0*/  ULEA UR10, UR10, UR14, 0xb ;  /* 0x0000000e0a0a7291 */ /* 0x000fe2000f8e583f */
[----:B------:R-:W-:Y:S02]  /*1ae0*/  CS2R R98, SRZ ;  /* 0x0000000000627805 */ /* 0x000fe4000001ff00 */
[----:B------:R-:W-:Y:S01]  /*1af0*/  CS2R R100, SRZ ;  /* 0x0000000000647805 */ /* 0x000fe2000001ff00 */
[----:B------:R1:W-:Y:S01]  /*1b00*/  STL [R1+0x1c], RZ ;  /* 0x00001cff01007387 */ /* 0x0003e20000100800 */
[----:B------:R-:W-:Y:S01]  /*1b10*/  UIADD3 UR10, UR10, 0x200, URZ ;  /* 0x000002000a0a7890 */ /* 0x000fe2000fffe03f */
[----:B------:R-:W-:-:S02]  /*1b20*/  CS2R R102, SRZ ;  /* 0x0000000000667805 */ /* 0x000fc4000001ff00 */
[----:B------:R-:W-:Y:S01]  /*1b30*/  CS2R R104, SRZ ;  /* 0x0000000000687805 */ /* 0x000fe2000001ff00 */
[----:B------:R1:W-:Y:S01]  /*1b40*/  STL [R1+0x18], RZ ;  /* 0x000018ff01007387 */ /* 0x0003e20000100800 */
[----:B------:R-:W-:Y:S01]  /*1b50*/  USHF.R.U32.HI UR10, URZ, 0x4, UR10 ;  /* 0x000000043f0a7899 */ /* 0x000fe2000801160a */
[----:B------:R-:W-:Y:S02]  /*1b60*/  CS2R R106, SRZ ;  /* 0x00000000006a7805 */ /* 0x000fe4000001ff00 */
[----:B------:R-:W-:Y:S01]  /*1b70*/  CS2R R108, SRZ ;  /* 0x00000000006c7805 */ /* 0x000fe2000001ff00 */
[----:B------:R1:W-:Y:S01]  /*1b80*/  STL [R1+0x14], RZ ;  /* 0x000014ff01007387 */ /* 0x0003e20000100800 */
[----:B------:R-:W-:Y:S01]  /*1b90*/  ULOP3.LUT UR15, UR10, 0x3fff, URZ, 0xc0, !UPT ;  /* 0x00003fff0a0f7892 */ /* 0x000fe2000f8ec03f */
        /* <DEDUP_REMOVED lines=18> */
[----:B------:R1:W-:Y:S01]  /*1cc0*/  STL [R1], RZ ;  /* 0x000000ff01007387 */ /* 0x0003e20000100800 */
[----:B------:R-:W-:-:S02]  /*1cd0*/  CS2R R138, SRZ ;  /* 0x00000000008a7805 */ /* 0x000fc4000001ff00 */
[----:B------:R-:W-:Y:S02]  /*1ce0*/  CS2R R140, SRZ ;  /* 0x00000000008c7805 */ /* 0x000fe4000001ff00 */
[----:B------:R-:W-:Y:S02]  /*1cf0*/  CS2R R142, SRZ ;  /* 0x00000000008e7805 */ /* 0x000fe4000001ff00 */
[----:B------:R-:W-:Y:S02]  /*1d00*/  CS2R R144, SRZ ;  /* 0x0000000000907805 */ /* 0x000fe4000001ff00 */
[----:B------:R-:W-:Y:S02]  /*1d10*/  CS2R R146, SRZ ;  /* 0x0000000000927805 */ /* 0x000fe4000001ff00 */
[----:B------:R-:W-:Y:S02]  /*1d20*/  CS2R R148, SRZ ;  /* 0x0000000000947805 */ /* 0x000fe4000001ff00 */
[----:B------:R-:W-:-:S02]  /*1d30*/  CS2R R150, SRZ ;  /* 0x0000000000967805 */ /* 0x000fc4000001ff00 */
[----:B------:R-:W-:Y:S02]  /*1d40*/  CS2R R24, SRZ ;  /* 0x0000000000187805 */ /* 0x000fe4000001ff00 */
[----:B------:R-:W-:Y:S02]  /*1d50*/  CS2R R26, SRZ ;  /* 0x00000000001a7805 */ /* 0x000fe4000001ff00 */
[----:B------:R-:W-:Y:S02]  /*1d60*/  CS2R R28, SRZ ;  /* 0x00000000001c7805 */ /* 0x000fe4000001ff00 */
[----:B----4-:R-:W-:Y:S02]  /*1d70*/  CS2R R30, SRZ ;  /* 0x00000000001e7805 */ /* 0x010fe4000001ff00 */
[----:B------:R-:W-:Y:S02]  /*1d80*/  CS2R R32, SRZ ;  /* 0x0000000000207805 */ /* 0x000fe4000001ff00 */
        /* <DEDUP_REMOVED lines=26> */
[----:B------:R-:W-:Y:S01]  /*1f30*/  CS2R R86, SRZ ;  /* 0x0000000000567805 */ /* 0x000fe2000001ff00 */
[----:B-1----:R-:W-:Y:S06]  /*1f40*/  @!P0 BRA `(.L_x_18) ;  /* 0x0000001000608947 */ /* 0x002fec0003800000 */
[----:B------:R-:W-:-:S06]  /*1f50*/  UISETP.NE.AND UP0, UPT, UR23, 0x3, UPT ;  /* 0x000000031700788c */ /* 0x000fcc000bf05270 */
[----:B------:R-:W-:-:S13]  /*1f60*/  PLOP3.LUT P1, PT, PT, PT, UP0, 0x80, 0x0 ;  /* 0x000000000000781c */ /* 0x000fda0003f2f008 */
[----:B------:R-:W-:Y:S05]  /*1f70*/  @!P1 BRA `(.L_x_19) ;  /* 0x0000000000049947 */ /* 0x000fea0003800000 */
[----:B------:R-:W-:Y:S01]  /*1f80*/  BPT.TRAP 0x1 ;  /* 0x000000040000795c */ /* 0x000fe20000300000 */
.L_x_19:
[----:B------:R-:W-:Y:S01]  /*1f90*/  ULEA UR7, UR5, UR14, 0x3 ;  /* 0x0000000e05077291 */ /* 0x000fe2000f8e183f */
[----:B------:R-:W-:-:S05]  /*1fa0*/  IMAD.U32 R0, RZ, RZ, UR4 ;  /* 0x00000004ff007e24 */ /* 0x000fca000f8e00ff */
[----:B------:R-:W-:-:S04]  /*1fb0*/  SHF.L.U32 R0, R0, 0x1f, RZ ;  /* 0x0000001f00007819 */ /* 0x000fc800000006ff */
[----:B------:R0:W1:Y:S01]  /*1fc0*/  SYNCS.PHASECHK.TRANS64.TRYWAIT P0, [UR7], R0 ;  /* 0x00000000ff0075a7 */ /* 0x0000620008000147 */
[----:B------:R-:W-:Y:S05]  /*1fd0*/  @!P1 BRA `(.L_x_20) ;  /* 0x0000000000049947 */ /* 0x000fea0003800000 */
[----:B------:R-:W-:Y:S01]  /*1fe0*/  BPT.TRAP 0x1 ;  /* 0x000000040000795c */ /* 0x000fe20000300000 */
.L_x_20:
[----:B------:R2:W-:Y:S01]  /*1ff0*/  STL [R1+0x74], RZ ;  /* 0x000074ff01007387 */ /* 0x0005e20000100800 */
[----:B------:R-:W-:Y:S01]  /*2000*/  UMOV UR6, 0x1 ;  /* 0x0000000100067882 */ /* 0x000fe20000000000 */
[----:B-1----:R-:W-:Y:S05]  /*2010*/  @P0 BRA `(.L_x_21) ;  /* 0x0000000000080947 */ /* 0x002fea0003800000 */
[----:B------:R-:W1:Y:S02]  /*2020*/  SYNCS.PHASECHK.TRANS64.TRYWAIT P0, [UR7], R0 ;  /* 0x00000000ff0075a7 */ /* 0x000e640008000147 */
[----:B-1----:R-:W-:Y:S05]  /*2030*/  @!P0 BRA `(.L_x_22) ;  /* 0x000000ec005c8947 */ /* 0x002fea0003800000 */
.L_x_21:
[----:B------:R3:W-:Y:S01]  /*2040*/  STL [R1+0x70], RZ ;  /* 0x000070ff01007387 */ /* 0x0007e20000100800 */
[----:B------:R-:W-:Y:S01]  /*2050*/  UIADD3 UR7, UR14, 0x24200, URZ ;  /* 0x000242000e077890 */ /* 0x000fe2000fffe03f */
[----:B------:R-:W-:Y:S01]  /*2060*/  WARPGROUP.ARRIVE ;  /* 0x00000000000079c5 */ /* 0x000fe20000000000 */
[----:B------:R-:W-:Y:S01]  /*2070*/  ULOP3.LUT UR8, UR15, 0x10000, URZ, 0xfc, !UPT ;  /* 0x000100000f087892 */ /* 0x000fe2000f8efc3f */
[----:B------:R3:W-:Y:S01]  /*2080*/  STL [R1+0x6c], RZ ;  /* 0x00006cff01007387 */ /* 0x0007e20000100800 */
[----:B------:R-:W-:Y:S01]  /*2090*/  USHF.R.U32.HI UR7, URZ, 0x4, UR7 ;  /* 0x000000043f077899 */ /* 0x000fe20008011607 */
[----:B01----:R-:W-:Y:S01]  /*20a0*/  IMAD.MOV.U32 R0, RZ, RZ, RZ ;  /* 0x000000ffff007224 */ /* 0x003fe200078e00ff */
[----:B------:R-:W-:Y:S01]  /*20b0*/  ULEA UR8, UR5, UR8, 0x9 ;  /* 0x0000000805087291 */ /* 0x000fe2000f8e483f */
[----:B------:R3:W-:Y:S01]  /*20c0*/  STL [R1+0x68], RZ ;  /* 0x000068ff01007387 */ /* 0x0007e20000100800 */
[----:B------:R-:W-:Y:S01]  /*20d0*/  ULOP3.LUT UR7, UR7, 0x3fff, URZ, 0xc0, !UPT ;  /* 0x00003fff07077892 */ /* 0x000fe2000f8ec03f */
[----:B------:R-:W-:Y:S01]  /*20e0*/  CS2R R2, SRZ ;  /* 0x0000000000027805 */ /* 0x000fe2000001ff00 */
[----:B------:R-:W-:Y:S01]  /*20f0*/  UMOV UR9, 0xc0000010 ;  /* 0xc000001000097882 */ /* 0x000fe20000000000 */
[----:B------:R3:W-:Y:S01]  /*2100*/  STL [R1+0x64], RZ ;  /* 0x000064ff01007387 */ /* 0x0007e20000100800 */
[----:B------:R-:W-:Y:S01]  /*2110*/  ULOP3.LUT UR7, UR7, 0x10000, URZ, 0xfc, !UPT ;  /* 0x0001000007077892 */ /* 0x000fe2000f8efc3f */
[----:B------:R-:W-:Y:S01]  /*2120*/  CS2R R4, SRZ ;  /* 0x0000000000047805 */ /* 0x000fe2000001ff00 */
[----:B------:R-:W-:Y:S01]  /*2130*/  UMOV UR11, 0xc0000010 ;  /* 0xc0000010000b7882 */ /* 0x000fe20000000000 */
[----:B------:R3:W-:Y:S01]  /*2140*/  STL [R1+0x60], RZ ;  /* 0x000060ff01007387 */ /* 0x0007e20000100800 */
[----:B------:R-:W-:Y:S01]  /*2150*/  ULEA UR10, UR5, UR7, 0x8 ;  /* 0x00000007050a7291 */ /* 0x000fe2000f8e403f */
[----:B------:R-:W-:-:S02]  /*2160*/  CS2R R6, SRZ ;  /* 0x0000000000067805 */ /* 0x000fc4000001ff00 */
[----:B------:R-:W-:Y:S01]  /*2170*/  CS2R R8, SRZ ;  /* 0x0000000000087805 */ /* 0x000fe2000001ff00 */
[----:B------:R3:W-:Y:S01]  /*2180*/  STL [R1+0x5c], RZ ;  /* 0x00005cff01007387 */ /* 0x0007e20000100800 */
[----:B------:R-:W-:Y:S01]  /*2190*/  ULDC UR7, c[0x0][0x50c] ;  /* 0x0001430000077ab9 */ /* 0x000fe20000000800 */
[----:B------:R-:W-:Y:S01]  /*21a0*/  CS2R R10, SRZ ;  /* 0x00000000000a7805 */ /* 0x000fe2000001ff00 */
[----:B------:R-:W-:Y:S01]  /*21b0*/  UISETP.NE.AND UP0, UPT, UR7, 0x1, UPT ;  /* 0x000000010700788c */ /* 0x000fe2000bf05270 */
[----:B------:R3:W-:Y:S01]  /*21c0*/  STL [R1+0x58], RZ ;  /* 0x000058ff01007387 */ /* 0x0007e20000100800 */
[----:B------:R-:W-:Y:S01]  /*21d0*/  CS2R R12, SRZ ;  /* 0x00000000000c7805 */ /* 0x000fe2000001ff00 */
[----:B------:R-:W-:Y:S01]  /*21e0*/  QGMMA.64x128x32.F32.E4M3.E4M3 R88, gdesc[UR8], RZ, !UPT ;  /* 0x01e00000085879f3 */ /* 0x000fe2000c7008ff */
[----:B------:R-:W-:Y:S01]  /*21f0*/  USEL UR7, URZ, 0x1, UP0 ;  /* 0x000000013f077887 */ /* 0x000fe20008000000 */
[----:B------:R3:W-:Y:S01]  /*2200*/  STL [R1+0x54], RZ ;  /* 0x000054ff01007387 */ /* 0x0007e20000100800 */
[----:B------:R-:W-:Y:S01]  /*2210*/  UIADD3 UR8, UR8, 0x100, URZ ;  /* 0x0000010008087890 */ /* 0x000fe2000fffe03f */
[----:B------:R-:W-:Y:S01]  /*2220*/  CS2R R14, SRZ ;  /* 0x00000000000e7805 */ /* 0x000fe2000001ff00 */
[----:B------:R-:W-:Y:S01]  /*2230*/  UMOV UR9, 0xc0000010 ;  /* 0xc000001000097882 */ /* 0x000fe20000000000 */
[----:B------:R3:W-:Y:S01]  /*2240*/  STL [R1+0x50], RZ ;  /* 0x000050ff01007387 */ /* 0x0007e20000100800 */
[----:B------:R-:W-:-:S02]  /*2250*/  ISETP.NE.AND P0, PT, RZ, UR7, PT ;  /* 0x00000007ff007c0c */ /* 0x000fc4000bf05270 */
[----:B------:R-:W-:Y:S02]  /*2260*/  CS2R R16, SRZ ;  /* 0x0000000000107805 */ /* 0x000fe4000001ff00 */
[----:B------:R-:W-:Y:S01]  /*2270*/  CS2R R18, SRZ ;  /* 0x0000000000127805 */ /* 0x000fe2000001ff00 */
[----:B------:R3:W-:Y:S01]  /*2280*/  STL [R1+0x4c], RZ ;  /* 0x00004cff01007387 */ /* 0x0007e20000100800 */
[----:B------:R-:W-:Y:S01]  /*2290*/  CS2R R20, SRZ ;  /* 0x0000000000147805 */ /* 0x000fe2000001ff00 */
[----:B------:R-:W-:Y:S01]  /*22a0*/  QGMMA.64x128x32.F32.E4M3.E4M3 R24, gdesc[UR8], RZ, !UPT, gsb0 ;  /* 0x01e00000081879f3 */ /* 0x000fe2000c0008ff */
[----:B------:R-:W-:Y:S01]  /*22b0*/  CS2R R22, SRZ ;  /* 0x0000000000167805 */ /* 0x000fe2000001ff00 */
[----:B------:R3:W-:Y:S01]  /*22c0*/  STL [R1+0x48], RZ ;  /* 0x000048ff01007387 */ /* 0x0007e20000100800 */
[----:B------:R-:W-:Y:S02]  /*22d0*/  CS2R R152, SRZ ;  /* 0x0000000000987805 */ /* 0x000fe4000001ff00 */
        /* <DEDUP_REMOVED lines=47> */
[----:B------:R-:W-:Y:S01]  /*25d0*/  CS2R R224, SRZ ;  /* 0x0000000000e07805 */ /* 0x000fe2000001ff00 */
[----:B------:R-:W-:Y:S02]  /*25e0*/  IMAD.MOV.U32 R226, RZ, RZ, RZ ;  /* 0x000000ffffe27224 */ /* 0x000fe400078e00ff */
[----:B------:R3:W-:Y:S04]  /*25f0*/  STL [R1+0x14], RZ ;  /* 0x000014ff01007387 */ /* 0x0007e80000100800 */
[----:B------:R3:W-:Y:S04]  /*2600*/  STL [R1+0x10], RZ ;  /* 0x000010ff01007387 */ /* 0x0007e80000100800 */
[----:B------:R3:W-:Y:S04]  /*2610*/  STL [R1+0xc], RZ ;  /* 0x00000cff01007387 */ /* 0x0007e80000100800 */
[----:B------:R3:W-:Y:S04]  /*2620*/  STL [R1+0x8], RZ ;  /* 0x000008ff01007387 */ /* 0x0007e80000100800 */
[----:B------:R3:W-:Y:S04]  /*2630*/  STL [R1+0x4], RZ ;  /* 0x000004ff01007387 */ /* 0x0007e80000100800 */
[----:B------:R3:W-:Y:S01]  /*2640*/  STL [R1], RZ ;  /* 0x000000ff01007387 */ /* 0x0007e20000100800 */
[----:B------:R-:W-:Y:S05]  /*2650*/  @!P0 BRA `(.L_x_23) ;  /* 0x0000000800808947 */ /* 0x000fea0003800000 */
[----:B------:R-:W-:Y:S02]  /*2660*/  WARPGROUP.DEPBAR.LE gsb0, 0x0 ;  /* 0x00008000000079c5 */ /* 0x000fe40000010000 */
[----:B------:R-:W-:-:S01]  /*2670*/  FADD R227, RZ, R58 ;  /* 0x0000003affe37221 */ /* 0x000fc20000000000 */
[----:B------:R-:W-:Y:S01]  /*2680*/  FADD R226, RZ, R88 ;  /* 0x00000058ffe27221 */ /* 0x000fe20000000000 */
[----:B------:R-:W-:-:S01]  /*2690*/  FADD R225, RZ, R89 ;  /* 0x00000059ffe17221 */ /* 0x000fc20000000000 */
[----:B------:R-:W-:Y:S01]  /*26a0*/  FADD R224, RZ, R90 ;  /* 0x0000005affe07221 */ /* 0x000fe20000000000 */
[----:B------:R-:W-:-:S01]  /*26b0*/  FADD R223, RZ, R91 ;  /* 0x0000005bffdf7221 */ /* 0x000fc20000000000 */
[----:B------:R0:W-:Y:S01]  /*26c0*/  STL [R1], R227 ;  /* 0x000000e301007387 */ /* 0x0001e20000100800 */
[----:B------:R-:W-:-:S01]  /*26d0*/  FADD R222, RZ, R92 ;  /* 0x0000005cffde7221 */ /* 0x000fc20000000000 */
[----:B------:R-:W-:Y:S01]  /*26e0*/  FADD R221, RZ, R93 ;  /* 0x0000005dffdd7221 */ /* 0x000fe20000000000 */
[----:B------:R-:W-:-:S01]  /*26f0*/  FADD R220, RZ, R94 ;  /* 0x0000005effdc7221 */ /* 0x000fc20000000000 */
[----:B------:R-:W-:Y:S01]  /*2700*/  FADD R219, RZ, R95 ;  /* 0x0000005fffdb7221 */ /* 0x000fe20000000000 */
[----:B------:R-:W-:-:S01]  /*2710*/  FADD R218, RZ, R96 ;  /* 0x00000060ffda7221 */ /* 0x000fc20000000000 */
[----:B------:R-:W-:Y:S01]  /*2720*/  FADD R217, RZ, R97 ;  /* 0x00000061ffd97221 */ /* 0x000fe20000000000 */
[----:B------:R-:W-:-:S01]  /*2730*/  FADD R216, RZ, R98 ;  /* 0x00000062ffd87221 */ /* 0x000fc20000000000 */
[----:B------:R-:W-:Y:S01]  /*2740*/  FADD R215, RZ, R99 ;  /* 0x00000063ffd77221 */ /* 0x000fe20000000000 */
[----:B------:R-:W-:-:S01]  /*2750*/  FADD R214, RZ, R100 ;  /* 0x00000064ffd67221 */ /* 0x000fc20000000000 */
[----:B0-----:R-:W-:Y:S01]  /*2760*/  FADD R227, RZ, R59 ;  /* 0x0000003bffe37221 */ /* 0x001fe20000000000 */
[----:B------:R-:W-:-:S01]  /*2770*/  FADD R213, RZ, R101 ;  /* 0x00000065ffd57221 */ /* 0x000fc20000000000 */
[----:B------:R-:W-:Y:S01]  /*2780*/  FADD R212, RZ, R102 ;  /* 0x00000066ffd47221 */ /* 0x000fe20000000000 */
[----:B------:R-:W-:-:S01]  /*2790*/  FADD R211, RZ, R103 ;  /* 0x00000067ffd37221 */ /* 0x000fc20000000000 */
[----:B------:R-:W-:Y:S01]  /*27a0*/  FADD R210, RZ, R104 ;  /* 0x00000068ffd27221 */ /* 0x000fe20000000000 */
[----:B------:R0:W-:Y:S01]  /*27b0*/  STL [R1+0x4], R227 ;  /* 0x000004e301007387 */ /* 0x0001e20000100800 */
        /* <DEDUP_REMOVED lines=93> */
[----:B------:R-:W-:Y:S01]  /*2d90*/  UMOV UR6, URZ ;  /* 0x0000003f00067c82 */ /* 0x000fe20008000000 */
[----:B0-----:R-:W-:-:S05]  /*2da0*/  FADD R227, RZ, R66 ;  /* 0x00000042ffe37221 */ /* 0x001fca0000000000 */
[----:B------:R0:W-:Y:S02]  /*2db0*/  STL [R1+0x20], R227 ;  /* 0x000020e301007387 */ /* 0x0001e40000100800 */
        /* <DEDUP_REMOVED lines=42> */
.L_x_23:
[----:B------:R-:W-:-:S04]  /*3060*/  UIADD3 UR18, UR5, 0x1, URZ ;  /* 0x0000000105127890 */ /* 0x000fc8000fffe03f */
[----:B------:R-:W-:-:S04]  /*3070*/  UISETP.NE.AND UP0, UPT, UR18, 0x12, UPT ;  /* 0x000000121200788c */ /* 0x000fc8000bf05270 */
[----:B------:R-:W-:Y:S02]  /*3080*/  USEL UR8, URZ, 0x1, UP0 ;  /* 0x000000013f087887 */ /* 0x000fe40008000000 */
[----:B------:R-:W-:Y:S02]  /*3090*/  USEL UR18, UR18, URZ, UP0 ;  /* 0x0000003f12127287 */ /* 0x000fe40008000000 */
[----:B------:R-:W-:-:S06]  /*30a0*/  ULOP3.LUT UR8, UR4, UR8, URZ, 0x3c, !UPT ;  /* 0x0000000804087292 */ /* 0x000fcc000f8e3c3f */
[----:B0-----:R-:W-:Y:S01]  /*30b0*/  IMAD.U32 R227, RZ, RZ, UR8 ;  /* 0x00000008ffe37e24 */ /* 0x001fe2000f8e00ff */
[----:B------:R-:W-:-:S06]  /*30c0*/  UMOV UR8, 0x1 ;  /* 0x0000000100087882 */ /* 0x000fcc0000000000 */
.L_x_18:
[----:B------:R-:W-:-:S04]  /*30d0*/  UISETP.LT.AND UP0, UPT, UR12, 0x1, UPT ;  /* 0x000000010c00788c */ /* 0x000fc8000bf01270 */
[----:B------:R-:W-:-:S04]  /*30e0*/  USEL UR9, UR12, 0x1, UP0 ;  /* 0x000000010c097887 */ /* 0x000fc80008000000 */
[----:B------:R-:W-:-:S04]  /*30f0*/  UIADD3 UR9, UR12, -UR9, URZ ;  /* 0x800000090c097290 */ /* 0x000fc8000fffe03f */
[----:B------:R-:W-:-:S06]  /*3100*/  UISETP.GE.AND UP0, UPT, UR9, 0x1, UPT ;  /* 0x000000010900788c */ /* 0x000fcc000bf06270 */
[----:B------:R-:W-:-:S13]  /*3110*/  PLOP3.LUT P0, PT, PT, PT, UP0, 0x80, 0x0 ;  /* 0x000000000000781c */ /* 0x000fda0003f0f008 */
[----:B------:R-:W-:Y:S05]  /*3120*/  @!P0 BRA `(.L_x_24) ;  /* 0x00000010009c8947 */ /* 0x000fea0003800000 */
[----:B------:R-:W-:Y:S01]  /*3130*/  IMAD.U32 R228, RZ, RZ, UR9 ;  /* 0x00000009ffe47e24 */ /* 0x000fe2000f8e00ff */
[----:B------:R-:W-:Y:S01]  /*3140*/  UMOV UR19, UR5 ;  /* 0x0000000500137c82 */ /* 0x000fe20008000000 */
[----:B------:R-:W-:-:S05]  /*3150*/  ULDC UR24, c[0x0][0x50c] ;  /* 0x0001430000187ab9 */ /* 0x000fca0000000800 */
.L_x_32:
[----:B------:R-:W-:-:S06]  /*3160*/  UISETP.NE.AND UP0, UPT, UR23, 0x3, UPT ;  /* 0x000000031700788c */ /* 0x000fcc000bf05270 */
[----:B------:R-:W-:-:S13]  /*3170*/  PLOP3.LUT P1, PT, PT, PT, UP0, 0x80, 0x0 ;  /* 0x000000000000781c */ /* 0x000fda0003f2f008 */
[----:B-1---5:R-:W-:Y:S05]  /*3180*/  @!P1 BRA `(.L_x_25) ;  /* 0x0000000000049947 */ /* 0x022fea0003800000 */
[----:B------:R-:W-:Y:S01]  /*3190*/  BPT.TRAP 0x1 ;  /* 0x000000040000795c */ /* 0x000fe20000300000 */
.L_x_25:
[----:B------:R-:W0:Y:S01]  /*31a0*/  S2UR UR9, SR_CgaCtaId ;  /* 0x00000000000979c3 */ /* 0x000e220000008800 */
[----:B------:R-:W-:Y:S01]  /*31b0*/  UMOV UR14, 0x400 ;  /* 0x00000400000e7882 */ /* 0x000fe20000000000 */
[----:B------:R-:W-:Y:S01]  /*31c0*/  SHF.L.U32 R229, R227, 0x1f, RZ ;  /* 0x0000001fe3e57819 */ /* 0x000fe200000006ff */
[----:B0-----:R-:W-:-:S04]  /*31d0*/  ULEA UR14, UR9, UR14, 0x18 ;  /* 0x0000000e090e7291 */ /* 0x001fc8000f8ec03f */
[----:B------:R-:W-:-:S09]  /*31e0*/  ULEA UR9, UR18, UR14, 0x3 ;  /* 0x0000000e12097291 */ /* 0x000fd2000f8e183f */
[----:B------:R0:W1:Y:S01]  /*31f0*/  SYNCS.PHASECHK.TRANS64.TRYWAIT P0, [UR9], R229 ;  /* 0x000000e5ff0075a7 */ /* 0x0000620008000149 */
[----:B------:R-:W-:Y:S05]  /*3200*/  @!P1 BRA `(.L_x_26) ;  /* 0x0000000000049947 */ /* 0x000fea0003800000 */
[----:B------:R-:W-:Y:S01]  /*3210*/  BPT.TRAP 0x1 ;  /* 0x000000040000795c */ /* 0x000fe20000300000 */
.L_x_26:
[----:B-1----:R-:W-:Y:S05]  /*3220*/  @P0 BRA `(.L_x_27) ;  /* 0x0000000000080947 */ /* 0x002fea0003800000 */
[----:B------:R-:W1:Y:S02]  /*3230*/  SYNCS.PHASECHK.TRANS64.TRYWAIT P0, [UR9], R229 ;  /* 0x000000e5ff0075a7 */ /* 0x000e640008000149 */
[----:B-1----:R-:W-:Y:S05]  /*3240*/  @!P0 BRA `(.L_x_28) ;  /* 0x000000d800f08947 */ /* 0x002fea0003800000 */
.L_x_27:
[----:B------:R-:W-:Y:S01]  /*3250*/  UIADD3 UR9, UR14, 0x24200, URZ ;  /* 0x000242000e097890 */ /* 0x000fe2000fffe03f */
[----:B------:R-:W-:Y:S01]  /*3260*/  WARPGROUP.ARRIVE ;  /* 0x00000000000079c5 */ /* 0x000fe20000000000 */
[----:B------:R-:W-:Y:S02]  /*3270*/  UISETP.NE.AND UP0, UPT, UR7, URZ, UPT ;  /* 0x0000003f0700728c */ /* 0x000fe4000bf05270 */
[----:B------:R-:W-:Y:S02]  /*3280*/  USHF.R.U32.HI UR9, URZ, 0x4, UR9 ;  /* 0x000000043f097899 */ /* 0x000fe40008011609 */
[----:B------:R-:W-:Y:S02]  /*3290*/  USEL UR8, UR8, URZ, !UP0 ;  /* 0x0000003f08087287 */ /* 0x000fe4000c000000 */
[----:B------:R-:W-:Y:S02]  /*32a0*/  ULOP3.LUT UR9, UR9, 0x3fff, URZ, 0xc0, !UPT ;  /* 0x00003fff09097892 */ /* 0x000fe4000f8ec03f */
[----:B------:R-:W-:-:S02]  /*32b0*/  ULOP3.LUT UR7, UR15, 0x10000, URZ, 0xfc, !UPT ;  /* 0x000100000f077892 */ /* 0x000fc4000f8efc3f */
[----:B------:R-:W-:Y:S02]  /*32c0*/  ULOP3.LUT UR9, UR9, 0x10000, URZ, 0xfc, !UPT ;  /* 0x0001000009097892 */ /* 0x000fe4000f8efc3f */
[----:B------:R-:W-:Y:S02]  /*32d0*/  UISETP.NE.U32.AND UP0, UPT, UR8, URZ, UPT ;  /* 0x0000003f0800728c */ /* 0x000fe4000bf05070 */
[----:B------:R-:W-:Y:S02]  /*32e0*/  ULEA UR8, UR18, UR7, 0x9 ;  /* 0x0000000712087291 */ /* 0x000fe4000f8e483f */
[----:B------:R-:W-:Y:S01]  /*32f0*/  ULEA UR10, UR18, UR9, 0x8 ;  /* 0x00000009120a7291 */ /* 0x000fe2000f8e403f */
[----:B------:R-:W-:Y:S02]  /*3300*/  UMOV UR11, 0xc0000010 ;  /* 0xc0000010000b7882 */ /* 0x000fe40000000000 */
[----:B------:R-:W-:Y:S01]  /*3310*/  UMOV UR9, 0xc0000010 ;  /* 0xc000001000097882 */ /* 0x000fe20000000000 */
[----:B------:R-:W-:-:S05]  /*3320*/  UIADD3 UR6, UR6, 0x1, URZ ;  /* 0x0000000106067890 */ /* 0x000fca000fffe03f */
[----:B------:R-:W-:Y:S01]  /*3330*/  QGMMA.64x128x32.F32.E4M3.E4M3 R88, gdesc[UR8], R88, UP0 ;  /* 0x01e00000085879f3 */ /* 0x000fe2000bf00858 */
[----:B------:R-:W-:Y:S01]  /*3340*/  UIADD3 UR8, UR8, 0x100, URZ ;  /* 0x0000010008087890 */ /* 0x000fe2000fffe03f */
[----:B------:R-:W-:-:S10]  /*3350*/  UMOV UR9, 0xc0000010 ;  /* 0xc000001000097882 */ /* 0x000fd40000000000 */
[----:B------:R-:W-:Y:S01]  /*3360*/  QGMMA.64x128x32.F32.E4M3.E4M3 R24, gdesc[UR8], R24, UP0, gsb0 ;  /* 0x01e00000081879f3 */ /* 0x000fe2000b800818 */
[----:B------:R-:W-:-:S04]  /*3370*/  UISETP.NE.AND UP0, UPT, UR6, UR24, UPT ;  /* 0x000000180600728c */ /* 0x000fc8000bf05270 */
[----:B------:R-:W-:-:S06]  /*3380*/  USEL UR7, URZ, 0x1, UP0 ;  /* 0x000000013f077887 */ /* 0x000fcc0008000000 */
[----:B------:R-:W-:Y:S01]  /*3390*/  ISETP.NE.AND P0, PT, RZ, UR7, PT ;  /* 0x00000007ff007c0c */ /* 0x000fe2000bf05270 */
[----:B------:R-:W-:-:S12]  /*33a0*/  WARPGROUP.DEPBAR.LE gsb0, 0x1 ;  /* 0x00008000000079c5 */ /* 0x000fd80000010100 */
[----:B------:R-:W-:Y:S05]  /*33b0*/  @!P0 BRA `(.L_x_29) ;  /* 0x0000000c00808947 */ /* 0x000fea0003800000 */
[----:B------:R-:W-:Y:S02]  /*33c0*/  WARPGROUP.DEPBAR.LE gsb0, 0x0 ;  /* 0x00008000000079c5 */ /* 0x000fe40000010000 */
[----:B------:R-:W-:-:S01]  /*33d0*/  FADD R226, R88, R226 ;  /* 0x000000e258e27221 */ /* 0x000fc20000000000 */
[----:B------:R-:W-:Y:S01]  /*33e0*/  FADD R225, R89, R225 ;  /* 0x000000e159e17221 */ /* 0x000fe20000000000 */
[----:B------:R1:W-:Y:S01]  /*33f0*/  STL [R1+0x90], R227 ;  /* 0x000090e301007387 */ /* 0x0003e20000100800 */
[----:B------:R-:W-:-:S01]  /*3400*/  FADD R224, R90, R224 ;  /* 0x000000e05ae07221 */ /* 0x000fc20000000000 */
[----:B------:R-:W-:Y:S01]  /*3410*/  FADD R223, R91, R223 ;  /* 0x000000df5bdf7221 */ /* 0x000fe20000000000 */
[----:B------:R-:W-:-:S01]  /*3420*/  FADD R222, R92, R222 ;  /* 0x000000de5cde7221 */ /* 0x000fc20000000000 */
[----:B------:R-:W-:Y:S01]  /*3430*/  FADD R221, R93, R221 ;  /* 0x000000dd5ddd7221 */ /* 0x000fe20000000000 */
[----:B-1----:R-:W4:Y:S04]  /*3440*/  LDL.LU R227, [R1+0x30] ;  /* 0x0000300001e37983 */ /* 0x002f280000300800 */
[----:B------:R1:W-:Y:S01]  /*3450*/  STL [R1+0x94], R226 ;  /* 0x000094e201007387 */ /* 0x0003e20000100800 */
[----:B------:R-:W-:-:S01]  /*3460*/  FADD R220, R94, R220 ;  /* 0x000000dc5edc7221 */ /* 0x000fc20000000000 */
[----:B------:R-:W-:-:S02]  /*3470*/  FADD R219, R95, R219 ;  /* 0x000000db5fdb7221 */ /* 0x000fc40000000000 */
[----:B-1----:R-:W2:Y:S04]  /*3480*/  LDL.LU R226, [R1+0x2c] ;  /* 0x00002c0001e27983 */ /* 0x002ea80000300800 */
[----:B------:R1:W-:Y:S01]  /*3490*/  STL [R1+0x98], R225 ;  /* 0x000098e101007387 */ /* 0x0003e20000100800 */
[----:B------:R-:W-:-:S03]  /*34a0*/  FADD R218, R96, R218 ;  /* 0x000000da60da7221 */ /* 0x000fc60000000000 */
[----:B-1----:R-:W3:Y:S04]  /*34b0*/  LDL.LU R225, [R1+0x28] ;  /* 0x0000280001e17983 */ /* 0x002ee80000300800 */
        /* <DEDUP_REMOVED lines=9> */
[----:B------:R1:W-:Y:S04]  /*3550*/  STL [R1+0xa8], R221 ;  /* 0x0000a8dd01007387 */ /* 0x0003e80000100800 */
        /* <DEDUP_REMOVED lines=12> */
[----:B-1----:R-:W3:Y:S01]  /*3620*/  LDL.LU R215, [R1] ;  /* 0x0000000001d77983 */ /* 0x002ee20000300800 */
[----:B------:R-:W-:-:S01]  /*3630*/  FADD R214, R100, R214 ;  /* 0x000000d664d67221 */ /* 0x000fc20000000000 */
[----:B------:R-:W-:Y:S01]  /*3640*/  FADD R213, R101, R213 ;  /* 0x000000d565d57221 */ /* 0x000fe20000000000 */
[----:B------:R-:W-:-:S01]  /*3650*/  FADD R212, R102, R212 ;  /* 0x000000d466d47221 */ /* 0x000fc20000000000 */
[----:B------:R-:W-:Y:S01]  /*3660*/  FADD R211, R103, R211 ;  /* 0x000000d367d37221 */ /* 0x000fe20000000000 */
[----:B------:R-:W-:-:S01]  /*3670*/  FADD R210, R104, R210 ;  /* 0x000000d268d27221 */ /* 0x000fc20000000000 */
[----:B------:R-:W-:Y:S01]  /*3680*/  STL [R1+0xc4], R214 ;  /* 0x0000c4d601007387 */ /* 0x000fe20000100800 */
        /* <DEDUP_REMOVED lines=11> */
[----:B------:R1:W-:Y:S01]  /*3740*/  STL [R1+0xd0], R211 ;  /* 0x0000d0d301007387 */ /* 0x0003e20000100800 */
[----:B------:R-:W-:-:S01]  /*3750*/  FADD R200, R114, R200 ;  /* 0x000000c872c87221 */ /* 0x000fc20000000000 */
[----:B------:R-:W-:Y:S01]  /*3760*/  FADD R199, R115, R199 ;  /* 0x000000c773c77221 */ /* 0x000fe20000000000 */
        /* <DEDUP_REMOVED lines=69> */
[----:B-----5:R-:W-:Y:S01]  /*3bc0*/  FADD R0, R57, R0 ;  /* 0x0000000039007221 */ /* 0x020fe20000000000 */
[----:B----4-:R-:W-:-:S01]  /*3bd0*/  FADD R227, R70, R227 ;  /* 0x000000e346e37221 */ /* 0x010fc20000000000 */
[----:B--2---:R-:W-:Y:S01]  /*3be0*/  FADD R226, R69, R226 ;  /* 0x000000e245e27221 */ /* 0x004fe20000000000 */
[----:B---3--:R-:W-:-:S01]  /*3bf0*/  FADD R225, R68, R225 ;  /* 0x000000e144e17221 */ /* 0x008fc20000000000 */
        /* <DEDUP_REMOVED lines=9> */
[----:B------:R-:W-:-:S05]  /*3c90*/  FADD R215, R58, R215 ;  /* 0x000000d73ad77221 */ /* 0x000fca0000000000 */
[----:B------:R2:W-:Y:S04]  /*3ca0*/  STL [R1], R215 ;  /* 0x000000d701007387 */ /* 0x0005e80000100800 */
[----:B------:R3:W-:Y:S04]  /*3cb0*/  STL [R1+0x4], R216 ;  /* 0x000004d801007387 */ /* 0x0007e80000100800 */
        /* <DEDUP_REMOVED lines=8> */
[----:B-1----:R-:W4:Y:S04]  /*3d40*/  LDL.LU R211, [R1+0x34] ;  /* 0x0000340001d37983 */ /* 0x002f280000300800 */
[----:B------:R1:W-:Y:S04]  /*3d50*/  STL [R1+0x28], R225 ;  /* 0x000028e101007387 */ /* 0x0003e80000100800 */
[----:B------:R-:W4:Y:S04]  /*3d60*/  LDL.LU R212, [R1+0x38] ;  /* 0x0000380001d47983 */ /* 0x000f280000300800 */
[----:B------:R1:W-:Y:S04]  /*3d70*/  STL [R1+0x2c], R226 ;  /* 0x00002ce201007387 */ /* 0x0003e80000100800 */
[----:B------:R-:W4:Y:S04]  /*3d80*/  LDL.LU R213, [R1+0x3c] ;  /* 0x00003c0001d57983 */ /* 0x000f280000300800 */
[----:B------:R1:W-:Y:S04]  /*3d90*/  STL [R1+0x30], R227 ;  /* 0x000030e301007387 */ /* 0x0003e80000100800 */
[----:B------:R-:W4:Y:S04]  /*3da0*/  LDL.LU R214, [R1+0x40] ;  /* 0x0000400001d67983 */ /* 0x000f280000300800 */
[----:B--2---:R-:W2:Y:S04]  /*3db0*/  LDL.LU R215, [R1+0x44] ;  /* 0x0000440001d77983 */ /* 0x004ea80000300800 */
[----:B---3--:R-:W3:Y:S04]  /*3dc0*/  LDL.LU R216, [R1+0x48] ;  /* 0x0000480001d87983 */ /* 0x008ee80000300800 */
[----:B----4-:R-:W4:Y:S04]  /*3dd0*/  LDL.LU R217, [R1+0x4c] ;  /* 0x00004c0001d97983 */ /* 0x010f280000300800 */
[----:B0-----:R-:W4:Y:S04]  /*3de0*/  LDL.LU R218, [R1+0x50] ;  /* 0x0000500001da7983 */ /* 0x001f280000300800 */
[----:B------:R-:W4:Y:S04]  /*3df0*/  LDL.LU R219, [R1+0x54] ;  /* 0x0000540001db7983 */ /* 0x000f280000300800 */
[----:B------:R-:W4:Y:S04]  /*3e00*/  LDL.LU R220, [R1+0x58] ;  /* 0x0000580001dc7983 */ /* 0x000f280000300800 */
[----:B------:R-:W4:Y:S04]  /*3e10*/  LDL.LU R221, [R1+0x5c] ;  /* 0x00005c0001dd7983 */ /* 0x000f280000300800 */
[----:B------:R-:W4:Y:S04]  /*3e20*/  LDL.LU R222, [R1+0x60] ;  /* 0x0000600001de7983 */ /* 0x000f280000300800 */
[----:B------:R-:W4:Y:S04]  /*3e30*/  LDL.LU R223, [R1+0x64] ;  /* 0x0000640001df7983 */ /* 0x000f280000300800 */
[----:B------:R-:W4:Y:S04]  /*3e40*/  LDL.LU R224, [R1+0x68] ;  /* 0x0000680001e07983 */ /* 0x000f280000300800 */
[----:B-1----:R-:W4:Y:S04]  /*3e50*/  LDL.LU R225, [R1+0x6c] ;  /* 0x00006c0001e17983 */ /* 0x002f280000300800 */
[----:B------:R-:W4:Y:S04]  /*3e60*/  LDL.LU R226, [R1+0x70] ;  /* 0x0000700001e27983 */ /* 0x000f280000300800 */
[----:B------:R-:W4:Y:S01]  /*3e70*/  LDL.LU R227, [R1+0x74] ;  /* 0x0000740001e37983 */ /* 0x000f220000300800 */
[----:B------:R-:W-:-:S05]  /*3e80*/  FADD R211, R71, R211 ;  /* 0x000000d347d37221 */ /* 0x000fca0000000000 */
[----:B------:R0:W-:Y:S01]  /*3e90*/  STL [R1+0x34], R211 ;  /* 0x000034d301007387 */ /* 0x0001e20000100800 */
[----:B------:R-:W-:-:S03]  /*3ea0*/  FADD R212, R72, R212 ;  /* 0x000000d448d47221 */ /* 0x000fc60000000000 */
[----:B0-----:R1:W5:Y:S01]  /*3eb0*/  LDL.LU R211, [R1+0xd0] ;  /* 0x0000d00001d37983 */ /* 0x0013620000300800 */
[----:B------:R-:W-:-:S03]  /*3ec0*/  FADD R213, R73, R213 ;  /* 0x000000d549d57221 */ /* 0x000fc60000000000 */
[----:B------:R0:W-:Y:S01]  /*3ed0*/  STL [R1+0x38], R212 ;  /* 0x000038d401007387 */ /* 0x0001e20000100800 */
[----:B------:R-:W-:-:S01]  /*3ee0*/  FADD R214, R74, R214 ;  /* 0x000000d64ad67221 */ /* 0x000fc20000000000 */
[----:B--2---:R-:W-:Y:S02]  /*3ef0*/  FADD R215, R75, R215 ;  /* 0x000000d74bd77221 */ /* 0x004fe40000000000 */
[----:B0-----:R1:W5:Y:S01]  /*3f00*/  LDL.LU R212, [R1+0xcc] ;  /* 0x0000cc0001d47983 */ /* 0x0013620000300800 */
[----:B---3--:R-:W-:-:S03]  /*3f10*/  FADD R216, R76, R216 ;  /* 0x000000d84cd87221 */ /* 0x008fc60000000000 */
[----:B------:R0:W-:Y:S01]  /*3f20*/  STL [R1+0x3c], R213 ;  /* 0x00003cd501007387 */ /* 0x0001e20000100800 */
[----:B----4-:R-:W-:-:S03]  /*3f30*/  FADD R217, R77, R217 ;  /* 0x000000d94dd97221 */ /* 0x010fc60000000000 */
[----:B0-----:R1:W5:Y:S01]  /*3f40*/  LDL.LU R213, [R1+0xc8] ;  /* 0x0000c80001d57983 */ /* 0x0013620000300800 */
[----:B------:R-:W-:-:S03]  /*3f50*/  FADD R218, R78, R218 ;  /* 0x000000da4eda7221 */ /* 0x000fc60000000000 */
[----:B------:R0:W-:Y:S01]  /*3f60*/  STL [R1+0x40], R214 ;  /* 0x000040d601007387 */ /* 0x0001e20000100800 */
[----:B------:R-:W-:-:S01]  /*3f70*/  FADD R219, R79, R219 ;  /* 0x000000db4fdb7221 */ /* 0x000fc20000000000 */
[----:B------:R-:W-:Y:S02]  /*3f80*/  FADD R220, R80, R220 ;  /* 0x000000dc50dc7221 */ /* 0x000fe40000000000 */
[----:B0-----:R1:W5:Y:S04]  /*3f90*/  LDL.LU R214, [R1+0xc4] ;  /* 0x0000c40001d67983 */ /* 0x0013680000300800 */
[----:B------:R0:W-:Y:S01]  /*3fa0*/  STL [R1+0x44], R215 ;  /* 0x000044d701007387 */ /* 0x0001e20000100800 */
[----:B------:R-:W-:-:S01]  /*3fb0*/  FADD R221, R81, R221 ;  /* 0x000000dd51dd7221 */ /* 0x000fc20000000000 */
[----:B------:R-:W-:-:S02]  /*3fc0*/  FADD R222, R82, R222 ;  /* 0x000000de52de7221 */ /* 0x000fc40000000000 */
[----:B0-----:R1:W5:Y:S04]  /*3fd0*/  LDL.LU R215, [R1+0xc0] ;  /* 0x0000c00001d77983 */ /* 0x0013680000300800 */
[----:B------:R0:W-:Y:S01]  /*3fe0*/  STL [R1+0x48], R216 ;  /* 0x000048d801007387 */ /* 0x0001e20000100800 */
[----:B------:R-:W-:-:S03]  /*3ff0*/  FADD R223, R83, R223 ;  /* 0x000000df53df7221 */ /* 0x000fc60000000000 */
        /* <DEDUP_REMOVED lines=13> */
[----:B------:R0:W-:Y:S04]  /*40d0*/  STL [R1+0x5c], R221 ;  /* 0x00005cdd01007387 */ /* 0x0001e80000100800 */
        /* <DEDUP_REMOVED lines=12> */
[----:B0-----:R1:W5:Y:S01]  /*41a0*/  LDL.LU R227, [R1+0x90] ;  /* 0x0000900001e37983 */ /* 0x0013620000300800 */
[----:B------:R-:W-:-:S05]  /*41b0*/  UMOV UR6, URZ ;  /* 0x0000003f00067c82 */ /* 0x000fca0008000000 */
.L_x_29:
[----:B------:R-:W-:Y:S05]  /*41c0*/  @!P1 BRA `(.L_x_30) ;  /* 0x0000000000049947 */ /* 0x000fea0003800000 */
[----:B------:R-:W-:Y:S01]  /*41d0*/  BPT.TRAP 0x1 ;  /* 0x000000040000795c */ /* 0x000fe20000300000 */
.L_x_30:
[----:B------:R4:W-:Y:S04]  /*41e0*/  STL [R1+0x94], R2 ;  /* 0x0000940201007387 */ /* 0x0009e80000100800 */
[----:B----4-:R-:W4:Y:S04]  /*41f0*/  LDL R2, [R1+0x78] ;  /* 0x0000780001027983 */ /* 0x010f280000100800 */
[----:B-----5:R0:W-:Y:S04]  /*4200*/  STL [R1+0x90], R0 ;  /* 0x0000900001007387 */ /* 0x0201e80000100800 */
[----:B0-----:R-:W2:Y:S01]  /*4210*/  LDL R0, [R1+0x7c] ;  /* 0x00007c0001007983 */ /* 0x001ea20000100800 */
[----:B------:R-:W-:Y:S01]  /*4220*/  IMAD.U32 R229, RZ, RZ, UR19 ;  /* 0x00000013ffe57e24 */ /* 0x000fe2000f8e00ff */
[----:B----4-:R-:W-:-:S02]  /*4230*/  ISETP.NE.AND P0, PT, R2, RZ, PT ;  /* 0x000000ff0200720c */ /* 0x010fc40003f05270 */
[----:B------:R0:W5:Y:S11]  /*4240*/  LDL.LU R2, [R1+0x94] ;  /* 0x0000940001027983 */ /* 0x0001760000300800 */
[----:B------:R-:W-:-:S05]  /*4250*/  @P0 LEA R229, R229, UR14, 0x3 ;  /* 0x0000000ee5e50c11 */ /* 0x000fca000f8e18ff */
[----:B------:R-:W-:-:S05]  /*4260*/  @P0 VIADD R229, R229, 0x90 ;  /* 0x00000090e5e50836 */ /* 0x000fca0000000000 */
[----:B--2---:R-:W-:Y:S02]  /*4270*/  @P0 PRMT R229, R0, 0x654, R229 ;  /* 0x0000065400e50816 */ /* 0x004fe400000000e5 */
[----:B------:R0:W5:Y:S01]  /*4280*/  LDL.LU R0, [R1+0x90] ;  /* 0x0000900001007983 */ /* 0x0001620000300800 */
[----:B------:R-:W-:Y:S01]  /*4290*/  UISETP.GT.U32.AND UP0, UPT, UR13, 0x1, UPT ;  /* 0x000000010d00788c */ /* 0x000fe2000bf04070 */
[----:B------:R0:W-:Y:S05]  /*42a0*/  @P0 SYNCS.ARRIVE.TRANS64.RED.A1T0 RZ, [R229+URZ], RZ ;  /* 0x000000ffe5ff09a7 */ /* 0x0001ea000810043f */
[----:B------:R-:W-:-:S13]  /*42b0*/  PLOP3.LUT P0, PT, PT, PT, UP0, 0x80, 0x0 ;  /* 0x000000000000781c */ /* 0x000fda0003f0f008 */
[----:B0-----:R-:W-:Y:S05]  /*42c0*/  @P0 BRA `(.L_x_31) ;  /* 0x0000000000040947 */ /* 0x001fea0003800000 */
[----:B------:R-:W-:Y:S01]  /*42d0*/  BPT.TRAP 0x1 ;  /* 0x000000040000795c */ /* 0x000fe20000300000 */
.L_x_31:
[----:B------:R-:W-:Y:S01]  /*42e0*/  UIADD3 UR18, UR18, 0x1, URZ ;  /* 0x0000000112127890 */ /* 0x000fe2000fffe03f */
[C---:B------:R-:W-:Y:S01]  /*42f0*/  ISETP.GT.AND P0, PT, R228.reuse, 0x1, PT ;  /* 0x00000001e400780c */ /* 0x040fe20003f04270 */
[----:B------:R-:W-:Y:S01]  /*4300*/  UIADD3 UR19, UR19, 0x1, URZ ;  /* 0x0000000113137890 */ /* 0x000fe2000fffe03f */
[----:B------:R-:W-:Y:S01]  /*4310*/  VIADD R228, R228, 0xffffffff ;  /* 0xffffffffe4e47836 */ /* 0x000fe20000000000 */
[----:B------:R-:W-:Y:S02]  /*4320*/  UISETP.NE.AND UP0, UPT, UR18, 0x12, UPT ;  /* 0x000000121200788c */ /* 0x000fe4000bf05270 */
[----:B------:R-:W-:Y:S02]  /*4330*/  UISETP.NE.AND UP1, UPT, UR19, 0x12, UPT ;  /* 0x000000121300788c */ /* 0x000fe4000bf25270 */
[----:B------:R-:W-:Y:S02]  /*4340*/  USEL UR8, URZ, 0x1, UP0 ;  /* 0x000000013f087887 */ /* 0x000fe40008000000 */
[----:B------:R-:W-:-:S02]  /*4350*/  USEL UR18, UR18, URZ, UP0 ;  /* 0x0000003f12127287 */ /* 0x000fc40008000000 */
[----:B------:R-:W-:Y:S02]  /*4360*/  USEL UR19, UR19, URZ, UP1 ;  /* 0x0000003f13137287 */ /* 0x000fe40008800000 */
[----:B------:R-:W-:Y:S01]  /*4370*/  LOP3.LUT R227, R227, UR8, RZ, 0x3c, !PT ;  /* 0x00000008e3e37c12 */ /* 0x000fe2000f8e3cff */
[----:B------:R-:W-:Y:S01]  /*4380*/  UMOV UR8, 0x1 ;  /* 0x0000000100087882 */ /* 0x000fe20000000000 */
[----:B------:R-:W-:Y:S08]  /*4390*/  @P0 BRA `(.L_x_32) ;  /* 0xffffffec00700947 */ /* 0x000ff0000383ffff */
.L_x_24:
[----:B------:R-:W-:-:S04]  /*43a0*/  UISETP.NE.AND UP0, UPT, UR6, URZ, UPT ;  /* 0x0000003f0600728c */ /* 0x000fc8000bf05270 */
[----:B------:R-:W-:-:S06]  /*43b0*/  USEL UR6, URZ, 0x1, !UP0 ;  /* 0x000000013f067887 */ /* 0x000fcc000c000000 */
[----:B------:R-:W-:-:S13]  /*43c0*/  ISETP.NE.AND P0, PT, RZ, UR6, PT ;  /* 0x00000006ff007c0c */ /* 0x000fda000bf05270 */
[----:B------:R-:W-:Y:S05]  /*43d0*/  @!P0 BRA `(.L_x_33) ;  /* 0x0000000c00dc8947 */ /* 0x000fea0003800000 */
[----:B------:R-:W4:Y:S04]  /*43e0*/  LDL.LU R227, [R1+0x74] ;  /* 0x0000740001e37983 */ /* 0x000f280000300800 */
[----:B----4-:R0:W-:Y:S04]  /*43f0*/  STL [R1+0x90], R227 ;  /* 0x000090e301007387 */ /* 0x0101e80000100800 */
[----:B0-----:R-:W4:Y:S04]  /*4400*/  LDL.LU R227, [R1+0x70] ;  /* 0x0000700001e37983 */ /* 0x001f280000300800 */
        /* <DEDUP_REMOVED lines=55> */
[----:B0-----:R-:W4:Y:S01]  /*4780*/  LDL.LU R227, [R1] ;  /* 0x0000000001e37983 */ /* 0x001f220000300800 */
[----:B------:R-:W-:-:S02]  /*4790*/  WARPGROUP.DEPBAR.LE gsb0, 0x0 ;  /* 0x00008000000079c5 */ /* 0x000fc40000010000 */
[----:B------:R-:W-:Y:S01]  /*47a0*/  FADD R226, R88, R226 ;  /* 0x000000e258e27221 */ /* 0x000fe20000000000 */
        /* <DEDUP_REMOVED lines=95> */
[----:B-----5:R-:W-:Y:S01]  /*4da0*/  FADD R2, R56, R2 ;  /* 0x0000000238027221 */ /* 0x020fe20000000000 */
[----:B------:R-:W-:Y:S01]  /*4db0*/  FADD R0, R57, R0 ;  /* 0x0000000039007221 */ /* 0x000fe20000000000 */
[----:B----4-:R-:W-:-:S05]  /*4dc0*/  FADD R227, R58, R227 ;  /* 0x000000e33ae37221 */ /* 0x010fca0000000000 */
[----:B------:R0:W-:Y:S04]  /*4dd0*/  STL [R1], R227 ;  /* 0x000000e301007387 */ /* 0x0001e80000100800 */
[----:B0-----:R-:W4:Y:S02]  /*4de0*/  LDL.LU R227, [R1+0x100] ;  /* 0x0001000001e37983 */ /* 0x001f240000300800 */
[----:B----4-:R-:W-:-:S05]  /*4df0*/  FADD R227, R59, R227 ;  /* 0x000000e33be37221 */ /* 0x010fca0000000000 */
[----:B------:R0:W-:Y:S04]  /*4e00*/  STL [R1+0x4], R227 ;  /* 0x000004e301007387 */ /* 0x0001e80000100800 */
        /* <DEDUP_REMOVED lines=83> */
[----:B------:R0:W-:Y:S02]  /*5340*/  STL [R1+0x74], R227 ;  /* 0x000074e301007387 */ /* 0x0001e40000100800 */
.L_x_33:
[----:B------:R-:W-:Y:S02]  /*5350*/  WARPGROUP.DEPBAR.LE gsb0, 0x0 ;  /* 0x00008000000079c5 */ /* 0x000fe40000010000 */
[----:B------:R-:W4:Y:S02]  /*5360*/  LDC R24, c[0x0][0x28c] ;  /* 0x0000a300ff187b82 */ /* 0x000f240000000800 */
[----:B----4-:R-:W-:-:S13]  /*5370*/  ISETP.GE.AND P0, PT, R24, 0x1, PT ;  /* 0x000000011800780c */ /* 0x010fda0003f06270 */
[----:B------:R-:W-:Y:S05]  /*5380*/  @!P0 BRA `(.L_x_34) ;  /* 0x0000000000648947 */ /* 0x000fea0003800000 */
[----:B------:R-:W-:-:S06]  /*5390*/  UISETP.NE.AND UP0, UPT, UR23, 0x3, UPT ;  /* 0x000000031700788c */ /* 0x000fcc000bf05270 */
[----:B------:R-:W-:-:S13]  /*53a0*/  PLOP3.LUT P0, PT, PT, PT, UP0, 0x80, 0x0 ;  /* 0x000000000000781c */ /* 0x000fda0003f0f008 */
[----:B------:R-:W-:Y:S05]  /*53b0*/  @!P0 BRA `(.L_x_35) ;  /* 0x0000000000048947 */ /* 0x000fea0003800000 */
[----:B------:R-:W-:Y:S01]  /*53c0*/  BPT.TRAP 0x1 ;  /* 0x000000040000795c */ /* 0x000fe20000300000 */
.L_x_35:
[----:B0-----:R-:W4:Y:S01]  /*53d0*/  LDL R227, [R1+0x78] ;  /* 0x0000780001e37983 */ /* 0x001f220000100800 */
[----:B------:R-:W-:Y:S01]  /*53e0*/  BSSY B0, `(.L_x_36) ;  /* 0x000000f000007945 */ /* 0x000fe20003800000 */
[----:B----4-:R-:W-:-:S13]  /*53f0*/  ISETP.NE.AND P0, PT, R227, RZ, PT ;  /* 0x000000ffe300720c */ /* 0x010fda0003f05270 */
[----:B------:R-:W-:Y:S05]  /*5400*/  @!P0 BRA `(.L_x_37) ;  /* 0x0000000000308947 */ /* 0x000fea0003800000 */
[----:B------:R-:W4:Y:S01]  /*5410*/  LDL R227, [R1+0x7c] ;  /* 0x00007c0001e37983 */ /* 0x000f220000100800 */
[----:B------:R-:W-:-:S04]  /*5420*/  UISETP.LT.AND UP0, UPT, UR12, 0x1, UPT ;  /* 0x000000010c00788c */ /* 0x000fc8000bf01270 */
[----:B------:R-:W-:-:S04]  /*5430*/  USEL UR8, UR12, 0x1, UP0 ;  /* 0x000000010c087887 */ /* 0x000fc80008000000 */
[----:B------:R-:W-:-:S04]  /*5440*/  UIADD3 UR8, UR5, UR12, -UR8 ;  /* 0x0000000c05087290 */ /* 0x000fc8000fffe808 */
[----:B------:R-:W-:-:S04]  /*5450*/  UIMAD.WIDE.U32 UR6, UR8, 0x38e38e39, URZ ;  /* 0x38e38e39080678a5 */ /* 0x000fc8000f8e003f */
[----:B------:R-:W-:-:S04]  /*5460*/  USHF.R.U32.HI UR6, URZ, 0x2, UR7 ;  /* 0x000000023f067899 */ /* 0x000fc80008011607 */
[----:B------:R-:W-:-:S04]  /*5470*/  UIMAD UR8, UR6, -0x12, UR8 ;  /* 0xffffffee060878a4 */ /* 0x000fc8000f8e0208 */
[----:B------:R-:W-:-:S04]  /*5480*/  ULEA UR8, UR8, UR14, 0x3 ;  /* 0x0000000e08087291 */ /* 0x000fc8000f8e183f */
[----:B------:R-:W-:-:S06]  /*5490*/  UIADD3 UR8, UR8, 0x90, URZ ;  /* 0x0000009008087890 */ /* 0x000fcc000fffe03f */
[----:B------:R-:W-:-:S05]  /*54a0*/  IMAD.U32 R24, RZ, RZ, UR8 ;  /* 0x00000008ff187e24 */ /* 0x000fca000f8e00ff */
[----:B----4-:R-:W-:-:S04]  /*54b0*/  PRMT R24, R227, 0x654, R24 ;  /* 0x00000654e3187816 */ /* 0x010fc80000000018 */
[----:B------:R0:W-:Y:S03]  /*54c0*/  SYNCS.ARRIVE.TRANS64.RED.A1T0 RZ, [R24+URZ], RZ ;  /* 0x000000ff18ff79a7 */ /* 0x0001e6000810043f */
.L_x_37:
[----:B------:R-:W-:Y:S05]  /*54d0*/  BSYNC B0 ;  /* 0x0000000000007941 */ /* 0x000fea0003800000 */
.L_x_36:
[----:B------:R-:W-:-:S06]  /*54e0*/  UISETP.GT.U32.AND UP0, UPT, UR13, 0x1, UPT ;  /* 0x000000010d00788c */ /* 0x000fcc000bf04070 */
[----:B------:R-:W-:-:S13]  /*54f0*/  PLOP3.LUT P0, PT, PT, PT, UP0, 0x80, 0x0 ;  /* 0x000000000000781c */ /* 0x000fda0003f0f008 */
[----:B------:R-:W-:Y:S05]  /*5500*/  @P0 BRA `(.L_x_34) ;  /* 0x0000000000040947 */ /* 0x000fea0003800000 */
[----:B------:R-:W-:Y:S01]  /*5510*/  BPT.TRAP 0x1 ;  /* 0x000000040000795c */ /* 0x000fe20000300000 */
.L_x_34:
[----:B-----5:R4:W-:Y:S01]  /*5520*/  STL [R1+0x94], R2 ;  /* 0x0000940201007387 */ /* 0x0209e20000100800 */
[----:B------:R-:W1:Y:S01]  /*5530*/  LDC R29, c[0x0][0x288] ;  /* 0x0000a200ff1d7b82 */ /* 0x000e620000000800 */
[----:B------:R-:W-:Y:S02]  /*5540*/  UIADD3 UR9, UR12, UR5, URZ ;  /* 0x000000050c097290 */ /* 0x000fe4000fffe03f */
[----:B------:R-:W-:Y:S01]  /*5550*/  USHF.R.S32.HI UR10, URZ, 0x1f, UR22 ;  /* 0x0000001f3f0a7899 */ /* 0x000fe20008011416 */
[----:B------:R-:W-:Y:S01]  /*5560*/  ULDC.64 UR6, c[0x0][0x5d0] ;  /* 0x0001740000067ab9 */ /* 0x000fe20000000a00 */
[----:B------:R-:W-:Y:S01]  /*5570*/  ULDC UR11, c[0x0][0x284] ;  /* 0x0000a100000b7ab9 */ /* 0x000fe20000000800 */
[----:B----4-:R-:W4:Y:S04]  /*5580*/  LDL.LU R2, [R1+0x88] ;  /* 0x0000880001027983 */ /* 0x010f280000300800 */
[----:B------:R2:W-:Y:S04]  /*5590*/  STL [R1+0x90], R0 ;  /* 0x0000900001007387 */ /* 0x0005e80000100800 */
[----:B0-----:R-:W3:Y:S01]  /*55a0*/  LDL.LU R227, [R1+0x8c] ;  /* 0x00008c0001e37983 */ /* 0x001ee20000300800 */
[----:B--2---:R-:W0:Y:S02]  /*55b0*/  S2R R0, SR_TID.X ;  /* 0x0000000000007919 */ /* 0x004e240000002100 */
[----:B0-----:R-:W-:-:S02]  /*55c0*/  SHF.R.U32.HI R24, RZ, 0x2, R0 ;  /* 0x00000002ff187819 */ /* 0x001fc40000011600 */
[----:B------:R-:W-:Y:S02]  /*55d0*/  LOP3.LUT R26, R0, 0x60, RZ, 0xc0, !PT ;  /* 0x00000060001a7812 */ /* 0x000fe400078ec0ff */
[----:B------:R-:W-:Y:S02]  /*55e0*/  SHF.R.U32.HI R27, RZ, 0x7, R0 ;  /* 0x00000007ff1b7819 */ /* 0x000fe40000011600 */
[----:B------:R-:W-:Y:S02]  /*55f0*/  LOP3.LUT R25, R24, 0x7, RZ, 0xc0, !PT ;  /* 0x0000000718197812 */ /* 0x000fe400078ec0ff */
[----:B------:R-:W-:Y:S02]  /*5600*/  SHF.R.U32.HI R28, RZ, 0x1, R26 ;  /* 0x00000001ff1c7819 */ /* 0x000fe4000001161a */
[----:B------:R-:W-:Y:S02]  /*5610*/  LOP3.LUT R24, R27, 0x1, RZ, 0xc0, !PT ;  /* 0x000000011b187812 */ /* 0x000fe400078ec0ff */
[----:B------:R-:W-:Y:S01]  /*5620*/  IADD3 R27, RZ, -R28, -R25 ;  /* 0x8000001cff1b7210 */ /* 0x000fe20007ffe819 */
[----:B------:R-:W-:-:S02]  /*5630*/  IMAD.SHL.U32 R32, R0, 0x2, RZ ;  /* 0x0000000200207824 */ /* 0x000fc400078e00ff */
[C---:B------:R-:W-:Y:S02]  /*5640*/  IMAD.SHL.U32 R26, R24.reuse, 0x40, RZ ;  /* 0x00000040181a7824 */ /* 0x040fe400078e00ff */
[----:B------:R-:W-:Y:S01]  /*5650*/  IMAD R42, R24, -0x40, R27 ;  /* 0xffffffc0182a7824 */ /* 0x000fe200078e021b */
[----:B------:R-:W-:Y:S01]  /*5660*/  LOP3.LUT R24, R0, 0x3, RZ, 0xc0, !PT ;  /* 0x0000000300187812 */ /* 0x000fe200078ec0ff */
[----:B----4-:R-:W-:Y:S02]  /*5670*/  IMAD.SHL.U32 R41, R2, 0x80, RZ ;  /* 0x0000008002297824 */ /* 0x010fe400078e00ff */
[----:B------:R0:W5:Y:S04]  /*5680*/  LDL.LU R2, [R1+0x94] ;  /* 0x0000940001027983 */ /* 0x0001680000300800 */
[----:B------:R0:W5:Y:S01]  /*5690*/  LDL.LU R0, [R1+0x90] ;  /* 0x0000900001007983 */ /* 0x0001620000300800 */
[----:B------:R-:W-:Y:S01]  /*56a0*/  LOP3.LUT R43, R26, 0x40, R25, 0xe2, !PT ;  /* 0x000000401a2b7812 */ /* 0x000fe200078ee219 */
[----:B---3--:R-:W-:Y:S01]  /*56b0*/  IMAD.SHL.U32 R25, R227, 0x100, RZ ;  /* 0x00000100e3197824 */ /* 0x008fe200078e00ff */
[----:B------:R-:W-:Y:S01]  /*56c0*/  UISETP.GT.U32.AND UP0, UPT, UR9, 0x11, UPT ;  /* 0x000000110900788c */ /* 0x000fe2000bf04070 */
[C---:B-1----:R-:W-:Y:S01]  /*56d0*/  ISETP.GE.AND P0, PT, R41.reuse, R29, PT ;  /* 0x0000001d2900720c */ /* 0x042fe20003f06270 */
[----:B------:R-:W-:Y:S01]  /*56e0*/  UIMAD UR5, UR10, UR6, URZ ;  /* 0x000000060a0572a4 */ /* 0x000fe2000f8e023f */
[----:B------:R-:W-:Y:S01]  /*56f0*/  LOP3.LUT R32, R41, 0x6, R32, 0xf8, !PT ;  /* 0x0000000629207812 */ /* 0x000fe200078ef820 */
[----:B------:R-:W-:Y:S01]  /*5700*/  UISETP.LT.U32.AND UP0, UPT, UR12, 0x12, UP0 ;  /* 0x000000120c00788c */ /* 0x000fe20008701070 */
[----:B------:R-:W-:Y:S01]  /*5710*/  ISETP.GE.OR P0, PT, R25, UR11, P0 ;  /* 0x0000000b19007c0c */ /* 0x000fe20008706670 */
[----:B------:R-:W-:Y:S01]  /*5720*/  UISETP.GE.U32.AND UP1, UPT, UR12, 0x12, UPT ;  /* 0x000000120c00788c */ /* 0x000fe2000bf26070 */
[----:B------:R-:W-:Y:S01]  /*5730*/  IMAD.U32 R27, RZ, RZ, UR6 ;  /* 0x00000006ff1b7e24 */ /* 0x000fe2000f8e00ff */
[----:B------:R-:W-:Y:S01]  /*5740*/  UIMAD UR8, UR22, UR7, UR5 ;  /* 0x00000007160872a4 */ /* 0x000fe2000f8e0205 */
[----:B------:R-:W-:Y:S01]  /*5750*/  SHF.R.S32.HI R33, RZ, 0x1f, R32 ;  /* 0x0000001fff217819 */ /* 0x000fe20000011420 */
[----:B------:R-:W-:-:S02]  /*5760*/  UIMAD.WIDE.U32 UR6, UR9, 0x38e38e39, URZ ;  /* 0x38e38e39090678a5 */ /* 0x000fc4000f8e003f */
[----:B------:R-:W-:Y:S02]  /*5770*/  USEL UR5, URZ, 0x1, !UP0 ;  /* 0x000000013f057887 */ /* 0x000fe4000c000000 */
[----:B------:R-:W-:Y:S01]  /*5780*/  USHF.R.U32.HI UR6, URZ, 0x2, UR7 ;  /* 0x000000023f067899 */ /* 0x000fe20008011607 */
[----:B------:R-:W-:Y:S01]  /*5790*/  IMAD.WIDE.U32 R26, R27, UR22, R32 ;  /* 0x000000161b1a7c25 */ /* 0x000fe2000f8e0020 */
[----:B------:R-:W-:Y:S01]  /*57a0*/  ULOP3.LUT UR4, UR4, UR5, URZ, 0x3c, !UPT ;  /* 0x0000000504047292 */ /* 0x000fe2000f8e3c3f */
[----:B------:R-:W-:Y:S02]  /*57b0*/  IADD3 R42, -R25, UR11, R42 ;  /* 0x0000000b192a7c10 */ /* 0x000fe4000fffe12a */
[----:B------:R-:W-:Y:S01]  /*57c0*/  IMAD.WIDE R38, R227, 0x100, RZ ;  /* 0x00000100e3267825 */ /* 0x000fe200078e02ff */
[----:B------:R-:W-:Y:S02]  /*57d0*/  UIMAD UR5, UR6, -0x12, UR9 ;  /* 0xffffffee060578a4 */ /* 0x000fe4000f8e0209 */
[----:B------:R-:W-:Y:S01]  /*57e0*/  @UP1 ULOP3.LUT UR4, UR4, 0x1, UR6, 0x78, !UPT ;  /* 0x0000000104041892 */ /* 0x000fe2000f8e7806 */
[----:B------:R-:W-:-:S02]  /*57f0*/  IMAD R24, R24, -0x2, R29 ;  /* 0xfffffffe18187824 */ /* 0x000fc400078e021d */
[----:B------:R-:W-:Y:S01]  /*5800*/  VIADD R27, R27, UR8 ;  /* 0x000000081b1b7c36 */ /* 0x000fe20008000000 */
[----:B------:R-:W-:Y:S01]  /*5810*/  LOP3.LUT R43, R38, R43, R28, 0xfe, !PT ;  /* 0x0000002b262b7212 */ /* 0x000fe200078efe1c */
[----:B------:R-:W-:Y:S02]  /*5820*/  IMAD.IADD R41, R24, 0x1, -R41 ;  /* 0x0000000118297824 */ /* 0x000fe400078e0a29 */
[----:B------:R-:W-:Y:S01]  /*5830*/  IMAD.MOV.U32 R40, RZ, RZ, -0x1 ;  /* 0xffffffffff287424 */ /* 0x000fe200078e00ff */
[----:B0-----:R-:W-:Y:S06]  /*5840*/  @P0 BRA `(.L_x_38) ;  /* 0x0000008c00fc0947 */ /* 0x001fec0003800000 */
[----:B------:R-:W0:Y:S01]  /*5850*/  LDC.64 R28, c[0x0][0x5c8] ;  /* 0x00017200ff1c7b82 */ /* 0x000e220000000a00 */
[----:B------:R-:W-:Y:S01]  /*5860*/  ULDC.64 UR6, c[0x0][0x5c0] ;  /* 0x0001700000067ab9 */ /* 0x000fe20000000a00 */
[----:B------:R-:W-:Y:S01]  /*5870*/  BSSY B0, `(.L_x_38) ;  /* 0x00008fc000007945 */ /* 0x000fe20003800000 */
[-C--:B0-----:R-:W-:Y:S01]  /*5880*/  IMAD R24, R39, R28.reuse, RZ ;  /* 0x0000001c27187224 */ /* 0x081fe200078e02ff */
[----:B------:R-:W-:Y:S01]  /*5890*/  SHF.L.U64.HI R34, R28, 0x3, R29 ;  /* 0x000000031c227819 */ /* 0x000fe2000001021d */
[----:B------:R-:W-:-:S04]  /*58a0*/  IMAD.WIDE.U32 R26, R43, R28, R26 ;  /* 0x0000001c2b1a7225 */ /* 0x000fc800078e001a */
[----:B------:R-:W-:Y:S01]  /*58b0*/  IMAD R25, R43, R29, R24 ;  /* 0x0000001d2b197224 */ /* 0x000fe200078e0218 */
[----:B------:R-:W-:Y:S01]  /*58c0*/  IADD3 R24, P3, R26, UR6, RZ ;  /* 0x000000061a187c10 */ /* 0x000fe2000ff7e0ff */
[C---:B------:R-:W-:Y:S01]  /*58d0*/  IMAD.SHL.U32 R35, R28.reuse, 0x8, RZ ;  /* 0x000000081c237824 */ /* 0x040fe200078e00ff */
[----:B------:R-:W-:Y:S01]  /*58e0*/  LEA R30, P2, R28, R26, 0x7 ;  /* 0x0000001a1c1e7211 */ /* 0x000fe200078438ff */
[----:B------:R-:W-:-:S03]  /*58f0*/  IMAD.IADD R27, R27, 0x1, R25 ;  /* 0x000000011b1b7824 */ /* 0x000fc600078e0219 */
[----:B------:R-:W-:Y:S02]  /*5900*/  IADD3 R26, P1, P0, R26, UR6, R35 ;  /* 0x000000061a1a7c10 */ /* 0x000fe4000f83e023 */
[----:B------:R-:W-:Y:S02]  /*5910*/  IADD3.X R25, R27, UR7, RZ, P3, !PT ;  /* 0x000000071b197c10 */ /* 0x000fe40009ffe4ff */
[----:B------:R-:W-:Y:S02]  /*5920*/  FSETP.NEU.AND P3, PT, RZ, UR21, PT ;  /* 0x00000015ff007c0b */ /* 0x000fe4000bf6d000 */
[----:B------:R-:W-:Y:S02]  /*5930*/  LEA.HI.X R31, R28, R27, R29, 0x7, P2 ;  /* 0x0000001b1c1f7211 */ /* 0x000fe400010f3c1d */
[C---:B------:R-:W-:Y:S02]  /*5940*/  IADD3 R28, P2, R30.reuse, UR6, RZ ;  /* 0x000000061e1c7c10 */ /* 0x040fe4000ff5e0ff */
[----:B------:R-:W-:-:S02]  /*5950*/  IADD3 R30, P5, P6, R30, UR6, R35 ;  /* 0x000000061e1e7c10 */ /* 0x000fc4000febe023 */
[----:B------:R-:W-:Y:S02]  /*5960*/  IADD3.X R29, R31, UR7, RZ, P2, !PT ;  /* 0x000000071f1d7c10 */ /* 0x000fe400097fe4ff */
[--C-:B------:R-:W-:Y:S02]  /*5970*/  IADD3.X R27, R27, UR7, R34.reuse, P1, P0 ;  /* 0x000000071b1b7c10 */ /* 0x100fe40008fe0422 */
[----:B------:R-:W-:Y:S01]  /*5980*/  IADD3.X R31, R31, UR7, R34, P5, P6 ;  /* 0x000000071f1f7c10 */ /* 0x000fe2000afec422 */
[----:B------:R-:W-:Y:S06]  /*5990*/  @!P3 BRA `(.L_x_39) ;  /* 0x0000006c001cb947 */ /* 0x000fec0003800000 */
[----:B------:R-:W-:Y:S01]  /*59a0*/  ULDC.64 UR8, c[0x0][0x5b8] ;  /* 0x00016e0000087ab9 */ /* 0x000fe20000000a00 */
[----:B------:R-:W-:Y:S01]  /*59b0*/  ISETP.GE.AND P0, PT, R42, 0x1, PT ;  /* 0x000000012a00780c */ /* 0x000fe20003f06270 */
[----:B------:R-:W-:Y:S02]  /*59c0*/  UIMAD UR6, UR10, UR8, URZ ;  /* 0x000000080a0672a4 */ /* 0x000fe4000f8e023f */
[----:B------:R-:W-:Y:S01]  /*59d0*/  IMAD.U32 R35, RZ, RZ, UR8 ;  /* 0x00000008ff237e24 */ /* 0x000fe2000f8e00ff */
[----:B------:R-:W-:Y:S01]  /*59e0*/  BSSY B1, `(.L_x_40) ;  /* 0x0000010000017945 */ /* 0x000fe20003800000 */
[----:B------:R-:W-:Y:S01]  /*59f0*/  ISETP.LT.OR P3, PT, R41, 0x1, !P0 ;  /* 0x000000012900780c */ /* 0x000fe20004761670 */
[----:B------:R-:W-:Y:S02]  /*5a00*/  UIMAD UR6, UR22, UR9, UR6 ;  /* 0x00000009160672a4 */ /* 0x000fe4000f8e0206 */
[----:B------:R-:W-:Y:S01]  /*5a10*/  IMAD.WIDE.U32 R32, R35, UR22, R32 ;  /* 0x0000001623207c25 */ /* 0x000fe2000f8e0020 */
[----:B------:R-:W-:-:S03]  /*5a20*/  ULDC.64 UR8, c[0x0][0x5a8] ;  /* 0x00016a0000087ab9 */ /* 0x000fc60000000a00 */
[----:B------:R-:W-:Y:S02]  /*5a30*/  IMAD.MOV.U32 R36, RZ, RZ, R32 ;  /* 0x000000ffff247224 */ /* 0x000fe400078e0020 */
[----:B------:R-:W-:Y:S01]  /*5a40*/  VIADD R37, R33, UR6 ;  /* 0x0000000621257c36 */ /* 0x000fe20008000000 */
[----:B------:R-:W-:Y:S02]  /*5a50*/  ULDC.64 UR6, c[0x0][0x5b0] ;  /* 0x00016c0000067ab9 */ /* 0x000fe40000000a00 */
[----:B------:R-:W-:Y:S02]  /*5a60*/  IMAD R34, R39, UR6, RZ ;  /* 0x0000000627227c24 */ /* 0x000fe4000f8e02ff */
[----:B------:R-:W-:-:S04]  /*5a70*/  IMAD.WIDE.U32 R32, R43, UR6, R36 ;  /* 0x000000062b207c25 */ /* 0x000fc8000f8e0024 */
[--C-:B------:R-:W-:Y:S01]  /*5a80*/  IMAD R35, R43, UR7, R34.reuse ;  /* 0x000000072b237c24 */ /* 0x100fe2000f8e0222 */
[----:B------:R-:W-:Y:S02]  /*5a90*/  IADD3 R32, P1, R32, UR8, RZ ;  /* 0x0000000820207c10 */ /* 0x000fe4000ff3e0ff */
[----:B------:R-:W-:Y:S02]  /*5aa0*/  PRMT R34, RZ, 0x7610, R34 ;  /* 0x00007610ff227816 */ /* 0x000fe40000000022 */
[----:B------:R-:W-:Y:S01]  /*5ab0*/  IADD3.X R33, R33, UR9, R35, P1, !PT ;  /* 0x0000000921217c10 */ /* 0x000fe20008ffe423 */
[----:B------:R-:W-:Y:S08]  /*5ac0*/  @P3 BRA `(.L_x_41) ;  /* 0x0000000000043947 */ /* 0x000ff00003800000 */
[----:B------:R0:W5:Y:S02]  /*5ad0*/  LDG.E.U8 R34, desc[UR16][R32.64] ;  /* 0x0000001020227981 */ /* 0x000164000c1e1100 */
.L_x_41:
[----:B------:R-:W-:Y:S05]  /*5ae0*/  BSYNC B1 ;  /* 0x0000000000017941 */ /* 0x000fea0003800000 */
.L_x_40:
[----:B-----5:R-:W-:Y:S01]  /*5af0*/  LOP3.LUT R34, R34, 0xff, RZ, 0xc0, !PT ;  /* 0x000000ff22227812 */ /* 0x020fe200078ec0ff */
[----:B------:R-:W-:Y:S01]  /*5b00*/  BSSY B1, `(.L_x_42) ;  /* 0x000000b000017945 */ /* 0x000fe20003800000 */
[----:B------:R-:W-:Y:S02]  /*5b10*/  ISETP.LT.OR P2, PT, R41, 0x2, !P0 ;  /* 0x000000022900780c */ /* 0x000fe40004741670 */
[----:B------:R-:W-:-:S05]  /*5b20*/  F2FP.F16.E4M3.UNPACK_B R34, R34 ;  /* 0x00000022ff22723e */ /* 0x000fca00020006ff */
[----:B------:R-:W-:-:S05]  /*5b30*/  HADD2.F32 R34, -RZ, R34.H0_H0 ;  /* 0x20000022ff227230 */ /* 0x000fca0000004100 */
[----:B------:R-:W-:Y:S01]  /*5b40*/  FMUL R35, R34, UR21 ;  /* 0x0000001522237c20 */ /* 0x000fe20008400000 */
[----:B------:R-:W-:-:S03]  /*5b50*/  PRMT R34, RZ, 0x7610, R34 ;  /* 0x00007610ff227816 */ /* 0x000fc60000000022 */
[----:B------:R-:W-:-:S05]  /*5b60*/  FFMA R35, R226, UR20, R35 ;  /* 0x00000014e2237c23 */ /* 0x000fca0008000023 */
[----:B------:R-:W-:-:S05]  /*5b70*/  F2FP.SATFINITE.E4M3.F32.PACK_AB_MERGE_C R35, RZ, R35, RZ ;  /* 0x00000023ff23723e */ /* 0x000fca00048070ff */
[----:B------:R1:W-:Y:S01]  /*5b80*/  @!P3 STG.E.U8 desc[UR16][R24.64], R35 ;  /* 0x000000231800b986 */ /* 0x0003e2000c101110 */
[----:B------:R-:W-:Y:S05]  /*5b90*/  @P2 BRA `(.L_x_43) ;  /* 0x0000000000042947 */ /* 0x000fea0003800000 */
[----:B------:R2:W5:Y:S02]  /*5ba0*/  LDG.E.U8 R34, desc[UR16][R32.64+0x1] ;  /* 0x0000011020227981 */ /* 0x000564000c1e1100 */
.L_x_43:
[----:B------:R-:W-:Y:S05]  /*5bb0*/  BSYNC B1 ;  /* 0x0000000000017941 */ /* 0x000fea0003800000 */
.L_x_42:
[----:B-----5:R-:W-:Y:S01]  /*5bc0*/  LOP3.LUT R34, R34, 0xff, RZ, 0xc0, !PT ;  /* 0x000000ff22227812 */ /* 0x020fe200078ec0ff */
[----:B------:R-:W-:Y:S01]  /*5bd0*/  BSSY B1, `(.L_x_44) ;  /* 0x0000013000017945 */ /* 0x000fe20003800000 */
[----:B------:R-:W-:Y:S02]  /*5be0*/  IADD3 R45, P1, R43, 0x8, RZ ;  /* 0x000000082b2d7810 */ /* 0x000fe40007f3e0ff */
[----:B------:R-:W-:-:S03]  /*5bf0*/  F2FP.F16.E4M3.UNPACK_B R34, R34 ;  /* 0x00000022ff22723e */ /* 0x000fc600020006ff */
[----:B-1----:R-:W-:Y:S01]  /*5c00*/  IMAD.X R35, RZ, RZ, R39, P1 ;  /* 0x000000ffff237224 */ /* 0x002fe200008e0627 */
[----:B------:R-:W-:Y:S01]  /*5c10*/  ISETP.GE.AND P1, PT, R42, 0x9, PT ;  /* 0x000000092a00780c */ /* 0x000fe20003f26270 */
[----:B------:R-:W-:Y:S02]  /*5c20*/  HADD2.F32 R34, -RZ, R34.H0_H0 ;  /* 0x20000022ff227230 */ /* 0x000fe40000004100 */
[----:B------:R-:W-:Y:S01]  /*5c30*/  IMAD R46, R35, UR6, RZ ;  /* 0x00000006232e7c24 */ /* 0x000fe2000f8e02ff */
[----:B------:R-:W-:Y:S02]  /*5c40*/  ISETP.LT.OR P5, PT, R41, 0x1, !P1 ;  /* 0x000000012900780c */ /* 0x000fe40004fa1670 */
[----:B------:R-:W-:Y:S01]  /*5c50*/  FMUL R44, R34, UR21 ;  /* 0x00000015222c7c20 */ /* 0x000fe20008400000 */
[----:B------:R-:W-:-:S04]  /*5c60*/  IMAD.WIDE.U32 R34, R45, UR6, R36 ;  /* 0x000000062d227c25 */ /* 0x000fc8000f8e0024 */
[----:B------:R-:W-:Y:S01]  /*5c70*/  FFMA R44, R225, UR20, R44 ;  /* 0x00000014e12c7c23 */ /* 0x000fe2000800002c */
[----:B------:R-:W-:Y:S01]  /*5c80*/  IMAD R45, R45, UR7, R46 ;  /* 0x000000072d2d7c24 */ /* 0x000fe2000f8e022e */
[----:B------:R-:W-:-:S03]  /*5c90*/  IADD3 R34, P3, R34, UR8, RZ ;  /* 0x0000000822227c10 */ /* 0x000fc6000ff7e0ff */
[----:B------:R-:W-:Y:S02]  /*5ca0*/  F2FP.SATFINITE.E4M3.F32.PACK_AB_MERGE_C R47, RZ, R44, RZ ;  /* 0x0000002cff2f723e */ /* 0x000fe400048070ff */
[----:B------:R-:W-:Y:S02]  /*5cb0*/  IADD3.X R35, R35, UR9, R45, P3, !PT ;  /* 0x0000000923237c10 */ /* 0x000fe40009ffe42d */
[----:B------:R-:W-:Y:S01]  /*5cc0*/  PRMT R44, RZ, 0x7610, R44 ;  /* 0x00007610ff2c7816 */ /* 0x000fe2000000002c */
[----:B------:R1:W-:Y:S01]  /*5cd0*/  @!P2 STG.E.U8 desc[UR16][R24.64+0x1], R47 ;  /* 0x0000012f1800a986 */ /* 0x0003e2000c101110 */
[----:B------:R-:W-:Y:S05]  /*5ce0*/  @P5 BRA `(.L_x_45) ;  /* 0x0000000000045947 */ /* 0x000fea0003800000 */
[----:B------:R3:W5:Y:S02]  /*5cf0*/  LDG.E.U8 R44, desc[UR16][R34.64] ;  /* 0x00000010222c7981 */ /* 0x000764000c1e1100 */
.L_x_45:
[----:B------:R-:W-:Y:S05]  /*5d00*/  BSYNC B1 ;  /* 0x0000000000017941 */ /* 0x000fea0003800000 */
.L_x_44:
        /* <DEDUP_REMOVED lines=12> */
.L_x_47:
[----:B------:R-:W-:Y:S05]  /*5dd0*/  BSYNC B1 ;  /* 0x0000000000017941 */ /* 0x000fea0003800000 */
.L_x_46:
[----:B-----5:R-:W-:Y:S01]  /*5de0*/  LOP3.LUT R44, R44, 0xff, RZ, 0xc0, !PT ;  /* 0x000000ff2c2c7812 */ /* 0x020fe200078ec0ff */
[----:B------:R-:W-:Y:S01]  /*5df0*/  BSSY B1, `(.L_x_48) ;  /* 0x000000b000017945 */ /* 0x000fe20003800000 */
[----:B------:R-:W-:Y:S02]  /*5e00*/  ISETP.LT.OR P3, PT, R41, 0x9, !P0 ;  /* 0x000000092900780c */ /* 0x000fe40004761670 */
[----:B------:R-:W-:-:S05]  /*5e10*/  F2FP.F16.E4M3.UNPACK_B R44, R44 ;  /* 0x0000002cff2c723e */ /* 0x000fca00020006ff */
[----:B------:R-:W-:-:S05]  /*5e20*/  HADD2.F32 R44, -RZ, R44.H0_H0 ;  /* 0x2000002cff2c7230 */ /* 0x000fca0000004100 */
[----:B------:R-:W-:-:S04]  /*5e30*/  FMUL R44, R44, UR21 ;  /* 0x000000152c2c7c20 */ /* 0x000fc80008400000 */
[----:B------:R-:W-:-:S05]  /*5e40*/  FFMA R44, R223, UR20, R44 ;  /* 0x00000014df2c7c23 */ /* 0x000fca000800002c */
[----:B----4-:R-:W-:Y:S02]  /*5e50*/  F2FP.SATFINITE.E4M3.F32.PACK_AB_MERGE_C R45, RZ, R44, RZ ;  /* 0x0000002cff2d723e */ /* 0x010fe400048070ff */
[----:B------:R-:W-:-:S03]  /*5e60*/  PRMT R44, RZ, 0x7610, R44 ;  /* 0x00007610ff2c7816 */ /* 0x000fc6000000002c */
[----:B------:R4:W-:Y:S01]  /*5e70*/  @!P2 STG.E.U8 desc[UR16][R26.64+0x1], R45 ;  /* 0x0000012d1a00a986 */ /* 0x0009e2000c101110 */
[----:B------:R-:W-:Y:S05]  /*5e80*/  @P3 BRA `(.L_x_49) ;  /* 0x0000000000043947 */ /* 0x000fea0003800000 */
[----:B------:R0:W5:Y:S02]  /*5e90*/  LDG.E.U8 R44, desc[UR16][R32.64+0x8] ;  /* 0x00000810202c7981 */ /* 0x000164000c1e1100 */
.L_x_49:
[----:B------:R-:W-:Y:S05]  /*5ea0*/  BSYNC B1 ;  /* 0x0000000000017941 */ /* 0x000fea0003800000 */
.L_x_48:
[----:B-----5:R-:W-:Y:S01]  /*5eb0*/  LOP3.LUT R44, R44, 0xff, RZ, 0xc0, !PT ;  /* 0x000000ff2c2c7812 */ /* 0x020fe200078ec0ff */
[----:B------:R-:W-:Y:S01]  /*5ec0*/  BSSY B1, `(.L_x_50) ;  /* 0x000000b000017945 */ /* 0x000fe20003800000 */
[----:B------:R-:W-:Y:S02]  /*5ed0*/  ISETP.LT.OR P2, PT, R41, 0xa, !P0 ;  /* 0x0000000a2900780c */ /* 0x000fe40004741670 */
[----:B------:R-:W-:-:S05]  /*5ee0*/  F2FP.F16.E4M3.UNPACK_B R44, R44 ;  /* 0x0000002cff2c723e */ /* 0x000fca00020006ff */
[----:B------:R-:W-:-:S05]  /*5ef0*/  HADD2.F32 R44, -RZ, R44.H0_H0 ;  /* 0x2000002cff2c7230 */ /* 0x000fca0000004100 */
[----:B----4-:R-:W-:Y:S01]  /*5f00*/  FMUL R45, R44, UR21 ;  /* 0x000000152c2d7c20 */ /* 0x010fe20008400000 */
[----:B------:R-:W-:-:S03]  /*5f10*/  PRMT R44, RZ, 0x7610, R44 ;  /* 0x00007610ff2c7816 */ /* 0x000fc6000000002c */
[----:B------:R-:W-:-:S05]  /*5f20*/  FFMA R45, R222, UR20, R45 ;  /* 0x00000014de2d7c23 */ /* 0x000fca000800002d */
[----:B------:R-:W-:-:S05]  /*5f30*/  F2FP.SATFINITE.E4M3.F32.PACK_AB_MERGE_C R45, RZ, R45, RZ ;  /* 0x0000002dff2d723e */ /* 0x000fca00048070ff */
[----:B------:R4:W-:Y:S01]  /*5f40*/  @!P3 STG.E.U8 desc[UR16][R24.64+0x8], R45 ;  /* 0x0000082d1800b986 */ /* 0x0009e2000c101110 */
[----:B------:R-:W-:Y:S05]  /*5f50*/  @P2 BRA `(.L_x_51) ;  /* 0x0000000000042947 */ /* 0x000fea0003800000 */
[----:B------:R0:W5:Y:S02]  /*5f60*/  LDG.E.U8 R44, desc[UR16][R32.64+0x9] ;  /* 0x00000910202c7981 */ /* 0x000164000c1e1100 */
.L_x_51:
[----:B------:R-:W-:Y:S05]  /*5f70*/  BSYNC B1 ;  /* 0x0000000000017941 */ /* 0x000fea0003800000 */
.L_x_50:
        /* <DEDUP_REMOVED lines=12> */
.L_x_53:
[----:B------:R-:W-:Y:S05]  /*6040*/  BSYNC B1 ;  /* 0x0000000000017941 */ /* 0x000fea0003800000 */
.L_x_52:
        /* <DEDUP_REMOVED lines=12> */
.L_x_55:
[----:B------:R-:W-:Y:S05]  /*6110*/  BSYNC B1 ;  /* 0x0000000000017941 */ /* 0x000fea0003800000 */
.L_x_54:
        /* <DEDUP_REMOVED lines=12> */
.L_x_57:
[----:B------:R-:W-:Y:S05]  /*61e0*/  BSYNC B1 ;  /* 0x0000000000017941 */ /* 0x000fea0003800000 */
.L_x_56:
        /* <DEDUP_REMOVED lines=12> */
.L_x_59:
[----:B------:R-:W-:Y:S05]  /*62b0*/  BSYNC B1 ;  /* 0x0000000000017941 */ /* 0x000fea0003800000 */
.L_x_58:
        /* <DEDUP_REMOVED lines=12> */
.L_x_61:
[----:B------:R-:W-:Y:S05]  /*6380*/  BSYNC B1 ;  /* 0x0000000000017941 */ /* 0x000fea0003800000 */
.L_x_60:
        /* <DEDUP_REMOVED lines=12> */
.L_x_63:
[----:B------:R-:W-:Y:S05]  /*6450*/  BSYNC B1 ;  /* 0x0000000000017941 */ /* 0x000fea0003800000 */
.L_x_62:
        /* <DEDUP_REMOVED lines=12> */
.L_x_65:
[----:B------:R-:W-:Y:S05]  /*6520*/  BSYNC B1 ;  /* 0x0000000000017941 */ /* 0x000fea0003800000 */
.L_x_64:
        /* <DEDUP_REMOVED lines=12> */
.L_x_67:
[----:B------:R-:W-:Y:S05]  /*65f0*/  BSYNC B1 ;  /* 0x0000000000017941 */ /* 0x000fea0003800000 */
.L_x_66:
        /* <DEDUP_REMOVED lines=12> */
.L_x_69:
[----:B------:R-:W-:Y:S05]  /*66c0*/  BSYNC B1 ;  /* 0x0000000000017941 */ /* 0x000fea0003800000 */
.L_x_68:
        /* <DEDUP_REMOVED lines=12> */
.L_x_71:
[----:B------:R-:W-:Y:S05]  /*6790*/  BSYNC B1 ;  /* 0x0000000000017941 */ /* 0x000fea0003800000 */
.L_x_70:
        /* <DEDUP_REMOVED lines=12> */
.L_x_73:
[----:B------:R-:W-:Y:S05]  /*6860*/  BSYNC B1 ;  /* 0x0000000000017941 */ /* 0x000fea0003800000 */
.L_x_72:
        /* <DEDUP_REMOVED lines=12> */
.L_x_75:
[----:B------:R-:W-:Y:S05]  /*6930*/  BSYNC B1 ;  /* 0x0000000000017941 */ /* 0x000fea0003800000 */
.L_x_74:
        /* <DEDUP_REMOVED lines=12> */
.L_x_77:
[----:B------:R-:W-:Y:S05]  /*6a00*/  BSYNC B1 ;  /* 0x0000000000017941 */ /* 0x000fea0003800000 */
.L_x_76:
        /* <DEDUP_REMOVED lines=12> */
.L_x_79:
[----:B------:R-:W-:Y:S05]  /*6ad0*/  BSYNC B1 ;  /* 0x0000000000017941 */ /* 0x000fea0003800000 */
.L_x_78:
        /* <DEDUP_REMOVED lines=12> */
.L_x_81:
[----:B------:R-:W-:Y:S05]  /*6ba0*/  BSYNC B1 ;  /* 0x0000000000017941 */ /* 0x000fea0003800000 */
.L_x_80:
        /* <DEDUP_REMOVED lines=12> */
.L_x_83:
[----:B------:R-:W-:Y:S05]  /*6c70*/  BSYNC B1 ;  /* 0x0000000000017941 */ /* 0x000fea0003800000 */
.L_x_82:
        /* <DEDUP_REMOVED lines=12> */
.L_x_85:
[----:B------:R-:W-:Y:S05]  /*6d40*/  BSYNC B1 ;  /* 0x0000000000017941 */ /* 0x000fea0003800000 */
.L_x_84:
        /* <DEDUP_REMOVED lines=12> */
.L_x_87:
[----:B------:R-:W-:Y:S05]  /*6e10*/  BSYNC B1 ;  /* 0x0000000000017941 */ /* 0x000fea0003800000 */
.L_x_86:
        /* <DEDUP_REMOVED lines=12> */
.L_x_89:
[----:B------:R-:W-:Y:S05]  /*6ee0*/  BSYNC B1 ;  /* 0x0000000000017941 */ /* 0x000fea0003800000 */
.L_x_88:
        /* <DEDUP_REMOVED lines=12> */
.L_x_91:
[----:B------:R-:W-:Y:S05]  /*6fb0*/  BSYNC B1 ;  /* 0x0000000000017941 */ /* 0x000fea0003800000 */
.L_x_90:
        /* <DEDUP_REMOVED lines=12> */
.L_x_93:
[----:B------:R-:W-:Y:S05]  /*7080*/  BSYNC B1 ;  /* 0x0000000000017941 */ /* 0x000fea0003800000 */
.L_x_92:
        /* <DEDUP_REMOVED lines=12> */
.L_x_95:
[----:B------:R-:W-:Y:S05]  /*7150*/  BSYNC B1 ;  /* 0x0000000000017941 */ /* 0x000fea0003800000 */
.L_x_94:
        /* <DEDUP_REMOVED lines=12> */
.L_x_97:
[----:B------:R-:W-:Y:S05]  /*7220*/  BSYNC B1 ;  /* 0x0000000000017941 */ /* 0x000fea0003800000 */
.L_x_96:
        /* <DEDUP_REMOVED lines=12> */
.L_x_99:
[----:B------:R-:W-:Y:S05]  /*72f0*/  BSYNC B1 ;  /* 0x0000000000017941 */ /* 0x000fea0003800000 */
.L_x_98:
        /* <DEDUP_REMOVED lines=12> */
.L_x_101:
[----:B------:R-:W-:Y:S05]  /*73c0*/  BSYNC B1 ;  /* 0x0000000000017941 */ /* 0x000fea0003800000 */
.L_x_100:
        /* <DEDUP_REMOVED lines=12> */
.L_x_103:
[----:B------:R-:W-:Y:S05]  /*7490*/  BSYNC B1 ;  /* 0x0000000000017941 */ /* 0x000fea0003800000 */
.L_x_102:
        /* <DEDUP_REMOVED lines=12> */
.L_x_105:
[----:B------:R-:W-:Y:S05]  /*7560*/  BSYNC B1 ;  /* 0x0000000000017941 */ /* 0x000fea0003800000 */
.L_x_104:
        /* <DEDUP_REMOVED lines=12> */
.L_x_107:
[----:B------:R-:W-:Y:S05]  /*7630*/  BSYNC B1 ;  /* 0x0000000000017941 */ /* 0x000fea0003800000 */
.L_x_106:
        /* <DEDUP_REMOVED lines=12> */
.L_x_109:
[----:B------:R-:W-:Y:S05]  /*7700*/  BSYNC B1 ;  /* 0x0000000000017941 */ /* 0x000fea0003800000 */
.L_x_108:
        /* <DEDUP_REMOVED lines=12> */
.L_x_111:
[----:B------:R-:W-:Y:S05]  /*77d0*/  BSYNC B1 ;  /* 0x0000000000017941 */ /* 0x000fea0003800000 */
.L_x_110:
        /* <DEDUP_REMOVED lines=12> */
.L_x_113:
[----:B------:R-:W-:Y:S05]  /*78a0*/  BSYNC B1 ;  /* 0x0000000000017941 */ /* 0x000fea0003800000 */
.L_x_112:
        /* <DEDUP_REMOVED lines=12> */
.L_x_115:
[----:B------:R-:W-:Y:S05]  /*7970*/  BSYNC B1 ;  /* 0x0000000000017941 */ /* 0x000fea0003800000 */
.L_x_114:
        /* <DEDUP_REMOVED lines=12> */
.L_x_117:
[----:B------:R-:W-:Y:S05]  /*7a40*/  BSYNC B1 ;  /* 0x0000000000017941 */ /* 0x000fea0003800000 */
.L_x_116:
        /* <DEDUP_REMOVED lines=12> */
.L_x_119:
[----:B------:R-:W-:Y:S05]  /*7b10*/  BSYNC B1 ;  /* 0x0000000000017941 */ /* 0x000fea0003800000 */
.L_x_118:
        /* <DEDUP_REMOVED lines=12> */
.L_x_121:
[----:B------:R-:W-:Y:S05]  /*7be0*/  BSYNC B1 ;  /* 0x0000000000017941 */ /* 0x000fea0003800000 */
.L_x_120:
        /* <DEDUP_REMOVED lines=12> */
.L_x_123:
[----:B------:R-:W-:Y:S05]  /*7cb0*/  BSYNC B1 ;  /* 0x0000000000017941 */ /* 0x000fea0003800000 */
.L_x_122:
        /* <DEDUP_REMOVED lines=12> */
.L_x_125:
[----:B------:R-:W-:Y:S05]  /*7d80*/  BSYNC B1 ;  /* 0x0000000000017941 */ /* 0x000fea0003800000 */
.L_x_124:
        /* <DEDUP_REMOVED lines=12> */
.L_x_127:
[----:B------:R-:W-:Y:S05]  /*7e50*/  BSYNC B1 ;  /* 0x0000000000017941 */ /* 0x000fea0003800000 */
.L_x_126:
        /* <DEDUP_REMOVED lines=12> */
.L_x_129:
[----:B------:R-:W-:Y:S05]  /*7f20*/  BSYNC B1 ;  /* 0x0000000000017941 */ /* 0x000fea0003800000 */
.L_x_128:
        /* <DEDUP_REMOVED lines=12> */
.L_x_131:
[----:B------:R-:W-:Y:S05]  /*7ff0*/  BSYNC B1 ;  /* 0x0000000000017941 */ /* 0x000fea0003800000 */
.L_x_130:
        /* <DEDUP_REMOVED lines=12> */
.L_x_133:
[----:B------:R-:W-:Y:S05]  /*80c0*/  BSYNC B1 ;  /* 0x0000000000017941 */ /* 0x000fea0003800000 */
.L_x_132:
        /* <DEDUP_REMOVED lines=12> */
.L_x_135:
[----:B------:R-:W-:Y:S05]  /*8190*/  BSYNC B1 ;  /* 0x0000000000017941 */ /* 0x000fea0003800000 */
.L_x_134:
        /* <DEDUP_REMOVED lines=12> */
.L_x_137:
[----:B------:R-:W-:Y:S05]  /*8260*/  BSYNC B1 ;  /* 0x0000000000017941 */ /* 0x000fea0003800000 */
.L_x_136:
        /* <DEDUP_REMOVED lines=12> */
.L_x_139:
[----:B------:R-:W-:Y:S05]  /*8330*/  BSYNC B1 ;  /* 0x0000000000017941 */ /* 0x000fea0003800000 */
.L_x_138:
        /* <DEDUP_REMOVED lines=12> */
.L_x_141:
[----:B------:R-:W-:Y:S05]  /*8400*/  BSYNC B1 ;  /* 0x0000000000017941 */ /* 0x000fea0003800000 */
.L_x_140:
        /* <DEDUP_REMOVED lines=12> */
.L_x_143:
[----:B------:R-:W-:Y:S05]  /*84d0*/  BSYNC B1 ;  /* 0x0000000000017941 */ /* 0x000fea0003800000 */
.L_x_142:
        /* <DEDUP_REMOVED lines=12> */
.L_x_145:
[----:B------:R-:W-:Y:S05]  /*85a0*/  BSYNC B1 ;  /* 0x0000000000017941 */ /* 0x000fea0003800000 */
.L_x_144:
        /* <DEDUP_REMOVED lines=12> */
.L_x_147:
[----:B------:R-:W-:Y:S05]  /*8670*/  BSYNC B1 ;  /* 0x0000000000017941 */ /* 0x000fea0003800000 */
.L_x_146:
        /* <DEDUP_REMOVED lines=12> */
.L_x_149:
[----:B------:R-:W-:Y:S05]  /*8740*/  BSYNC B1 ;  /* 0x0000000000017941 */ /* 0x000fea0003800000 */
.L_x_148:
        /* <DEDUP_REMOVED lines=12> */
.L_x_151:
[----:B------:R-:W-:Y:S05]  /*8810*/  BSYNC B1 ;  /* 0x0000000000017941 */ /* 0x000fea0003800000 */
.L_x_150:
        /* <DEDUP_REMOVED lines=12> */
.L_x_153:
[----:B------:R-:W-:Y:S05]  /*88e0*/  BSYNC B1 ;  /* 0x0000000000017941 */ /* 0x000fea0003800000 */
.L_x_152:
        /* <DEDUP_REMOVED lines=12> */
.L_x_155:
[----:B------:R-:W-:Y:S05]  /*89b0*/  BSYNC B1 ;  /* 0x0000000000017941 */ /* 0x000fea0003800000 */
.L_x_154:
        /* <DEDUP_REMOVED lines=12> */
.L_x_157:
[----:B------:R-:W-:Y:S05]  /*8a80*/  BSYNC B1 ;  /* 0x0000000000017941 */ /* 0x000fea0003800000 */
.L_x_156:
        /* <DEDUP_REMOVED lines=12> */
.L_x_159:
[----:B------:R-:W-:Y:S05]  /*8b50*/  BSYNC B1 ;  /* 0x0000000000017941 */ /* 0x000fea0003800000 */
.L_x_158:
        /* <DEDUP_REMOVED lines=12> */
.L_x_161:
[----:B------:R-:W-:Y:S05]  /*8c20*/  BSYNC B1 ;  /* 0x0000000000017941 */ /* 0x000fea0003800000 */
.L_x_160:
        /* <DEDUP_REMOVED lines=12> */
.L_x_163:
[----:B------:R-:W-:Y:S05]  /*8cf0*/  BSYNC B1 ;  /* 0x0000000000017941 */ /* 0x000fea0003800000 */
.L_x_162:
[----:B-----5:R-:W-:Y:S01]  /*8d00*/  LOP3.LUT R44, R44, 0xff, RZ, 0xc0, !PT ;  /* 0x000000ff2c2c7812 */ /* 0x020fe200078ec0ff */
[----:B------:R-:W-:Y:S01]  /*8d10*/  BSSY B1, `(.L_x_164) ;  /* 0x000000b000017945 */ /* 0x000fe20003800000 */
[----:B------:R-:W-:Y:S02]  /*8d20*/  ISETP.LT.OR P2, PT, R41, 0x79, !P1 ;  /* 0x000000792900780c */ /* 0x000fe40004f41670 */
[----:B------:R-:W-:Y:S02]  /*8d30*/  F2FP.F16.E4M3.UNPACK_B R44, R44 ;  /* 0x0000002cff2c723e */ /* 0x000fe400020006ff */
[----:B0-2---:R-:W-:-:S03]  /*8d40*/  PRMT R32, RZ, 0x7610, R32 ;  /* 0x00007610ff207816 */ /* 0x005fc60000000020 */
[----:B------:R-:W-:-:S05]  /*8d50*/  HADD2.F32 R44, -RZ, R44.H0_H0 ;  /* 0x2000002cff2c7230 */ /* 0x000fca0000004100 */
[----:B------:R-:W-:-:S04]  /*8d60*/  FMUL R44, R44, UR21 ;  /* 0x000000152c2c7c20 */ /* 0x000fc80008400000 */
[----:B------:R-:W-:-:S05]  /*8d70*/  FFMA R44, R165, UR20, R44 ;  /* 0x00000014a52c7c23 */ /* 0x000fca000800002c */
[----:B------:R-:W-:-:S05]  /*8d80*/  F2FP.SATFINITE.E4M3.F32.PACK_AB_MERGE_C R33, RZ, R44, RZ ;  /* 0x0000002cff21723e */ /* 0x000fca00048070ff */
[----:B------:R0:W-:Y:S01]  /*8d90*/  @!P0 STG.E.U8 desc[UR16][R24.64+0x79], R33 ;  /* 0x0000792118008986 */ /* 0x0001e2000c101110 */
[----:B------:R-:W-:Y:S05]  /*8da0*/  @P2 BRA `(.L_x_165) ;  /* 0x0000000000042947 */ /* 0x000fea0003800000 */
[----:B------:R2:W5:Y:S02]  /*8db0*/  LDG.E.U8 R32, desc[UR16][R34.64+0x78] ;  /* 0x0000781022207981 */ /* 0x000564000c1e1100 */
.L_x_165:
[----:B------:R-:W-:Y:S05]  /*8dc0*/  BSYNC B1 ;  /* 0x0000000000017941 */ /* 0x000fea0003800000 */
.L_x_164:
[----:B-----5:R-:W-:Y:S01]  /*8dd0*/  LOP3.LUT R32, R32, 0xff, RZ, 0xc0, !PT ;  /* 0x000000ff20207812 */ /* 0x020fe200078ec0ff */
[----:B------:R-:W-:Y:S01]  /*8de0*/  BSSY B1, `(.L_x_166) ;  /* 0x000000b000017945 */ /* 0x000fe20003800000 */
[----:B------:R-:W-:Y:S02]  /*8df0*/  ISETP.LT.OR P1, PT, R41, 0x7a, !P1 ;  /* 0x0000007a2900780c */ /* 0x000fe40004f21670 */
[----:B------:R-:W-:Y:S02]  /*8e00*/  F2FP.F16.E4M3.UNPACK_B R32, R32 ;  /* 0x00000020ff20723e */ /* 0x000fe400020006ff */
[----:B01--4-:R-:W-:-:S03]  /*8e10*/  PRMT R24, RZ, 0x7610, R24 ;  /* 0x00007610ff187816 */ /* 0x013fc60000000018 */
[----:B------:R-:W-:-:S05]  /*8e20*/  HADD2.F32 R32, -RZ, R32.H0_H0 ;  /* 0x20000020ff207230 */ /* 0x000fca0000004100 */
[----:B------:R-:W-:-:S04]  /*8e30*/  FMUL R25, R32, UR21 ;  /* 0x0000001520197c20 */ /* 0x000fc80008400000 */
[----:B------:R-:W-:-:S05]  /*8e40*/  FFMA R25, R164, UR20, R25 ;  /* 0x00000014a4197c23 */ /* 0x000fca0008000019 */
[----:B------:R-:W-:-:S05]  /*8e50*/  F2FP.SATFINITE.E4M3.F32.PACK_AB_MERGE_C R25, RZ, R25, RZ ;  /* 0x00000019ff19723e */ /* 0x000fca00048070ff */
[----:B------:R0:W-:Y:S01]  /*8e60*/  @!P2 STG.E.U8 desc[UR16][R26.64+0x78], R25 ;  /* 0x000078191a00a986 */ /* 0x0001e2000c101110 */
[----:B------:R-:W-:Y:S05]  /*8e70*/  @P1 BRA `(.L_x_167) ;  /* 0x0000000000041947 */ /* 0x000fea0003800000 */
[----:B------:R1:W5:Y:S02]  /*8e80*/  LDG.E.U8 R24, desc[UR16][R34.64+0x79] ;  /* 0x0000791022187981 */ /* 0x000364000c1e1100 */
.L_x_167:
[----:B------:R-:W-:Y:S05]  /*8e90*/  BSYNC B1 ;  /* 0x0000000000017941 */ /* 0x000fea0003800000 */
.L_x_166:
[----:B-----5:R-:W-:Y:S01]  /*8ea0*/  LOP3.LUT R24, R24, 0xff, RZ, 0xc0, !PT ;  /* 0x000000ff18187812 */ /* 0x020fe200078ec0ff */
[----:B------:R-:W-:Y:S01]  /*8eb0*/  BSSY B1, `(.L_x_168) ;  /* 0x0000013000017945 */ /* 0x000fe20003800000 */
[----:B------:R-:W-:Y:S02]  /*8ec0*/  IADD3 R33, P0, R43, 0x80, RZ ;  /* 0x000000802b217810 */ /* 0x000fe40007f1e0ff */
[----:B------:R-:W-:-:S03]  /*8ed0*/  F2FP.F16.E4M3.UNPACK_B R24, R24 ;  /* 0x00000018ff18723e */ /* 0x000fc600020006ff */
[----:B0-----:R-:W-:Y:S01]  /*8ee0*/  IMAD.X R25, RZ, RZ, R39, P0 ;  /* 0x000000ffff197224 */ /* 0x001fe200000e0627 */
[----:B------:R-:W-:Y:S01]  /*8ef0*/  ISETP.GE.AND P0, PT, R42, 0x81, PT ;  /* 0x000000812a00780c */ /* 0x000fe20003f06270 */
[----:B------:R-:W-:Y:S02]  /*8f00*/  HADD2.F32 R24, -RZ, R24.H0_H0 ;  /* 0x20000018ff187230 */ /* 0x000fe40000004100 */
[----:B-123--:R-:W-:Y:S01]  /*8f10*/  IMAD R34, R25, UR6, RZ ;  /* 0x0000000619227c24 */ /* 0x00efe2000f8e02ff */
        /* <DEDUP_REMOVED lines=12> */
.L_x_169:
[----:B------:R-:W-:Y:S05]  /*8fe0*/  BSYNC B1 ;  /* 0x0000000000017941 */ /* 0x000fea0003800000 */
.L_x_168:
[----:B-----5:R-:W-:Y:S01]  /*8ff0*/  LOP3.LUT R32, R32, 0xff, RZ, 0xc0, !PT ;  /* 0x000000ff20207812 */ /* 0x020fe200078ec0ff */
[----:B------:R-:W-:Y:S01]  /*9000*/  BSSY B1, `(.L_x_170) ;  /* 0x000000b000017945 */ /* 0x000fe20003800000 */
[----:B------:R-:W-:Y:S02]  /*9010*/  ISETP.LT.OR P2, PT, R41, 0x2, !P0 ;  /* 0x000000022900780c */ /* 0x000fe40004741670 */
[----:B------:R-:W-:Y:S02]  /*9020*/  F2FP.F16.E4M3.UNPACK_B R32, R32 ;  /* 0x00000020ff20723e */ /* 0x000fe400020006ff */
[----:B0-----:R-:W-:-:S03]  /*9030*/  PRMT R26, RZ, 0x7610, R26 ;  /* 0x00007610ff1a7816 */ /* 0x001fc6000000001a */
[----:B------:R-:W-:-:S05]  /*9040*/  HADD2.F32 R32, -RZ, R32.H0_H0 ;  /* 0x20000020ff207230 */ /* 0x000fca0000004100 */
[----:B------:R-:W-:-:S04]  /*9050*/  FMUL R27, R32, UR21 ;  /* 0x00000015201b7c20 */ /* 0x000fc80008400000 */
[----:B------:R-:W-:-:S05]  /*9060*/  FFMA R27, R162, UR20, R27 ;  /* 0x00000014a21b7c23 */ /* 0x000fca000800001b */
[----:B------:R-:W-:-:S05]  /*9070*/  F2FP.SATFINITE.E4M3.F32.PACK_AB_MERGE_C R27, RZ, R27, RZ ;  /* 0x0000001bff1b723e */ /* 0x000fca00048070ff */
[----:B------:R0:W-:Y:S01]  /*9080*/  @!P3 STG.E.U8 desc[UR16][R28.64], R27 ;  /* 0x0000001b1c00b986 */ /* 0x0001e2000c101110 */
[----:B------:R-:W-:Y:S05]  /*9090*/  @P2 BRA `(.L_x_171) ;  /* 0x0000000000042947 */ /* 0x000fea0003800000 */
[----:B------:R2:W5:Y:S02]  /*90a0*/  LDG.E.U8 R26, desc[UR16][R24.64+0x1] ;  /* 0x00000110181a7981 */ /* 0x000564000c1e1100 */
.L_x_171:
[----:B------:R-:W-:Y:S05]  /*90b0*/  BSYNC B1 ;  /* 0x0000000000017941 */ /* 0x000fea0003800000 */
.L_x_170:
[----:B-----5:R-:W-:Y:S01]  /*90c0*/  LOP3.LUT R26, R26, 0xff, RZ, 0xc0, !PT ;  /* 0x000000ff1a1a7812 */ /* 0x020fe200078ec0ff */
[----:B------:R-:W-:Y:S01]  /*90d0*/  BSSY B1, `(.L_x_172) ;  /* 0x0000013000017945 */ /* 0x000fe20003800000 */
[----:B------:R-:W-:Y:S02]  /*90e0*/  IADD3 R43, P1, R43, 0x88, RZ ;  /* 0x000000882b2b7810 */ /* 0x000fe40007f3e0ff */
[----:B------:R-:W-:Y:S02]  /*90f0*/  F2FP.F16.E4M3.UNPACK_B R26, R26 ;  /* 0x0000001aff1a723e */ /* 0x000fe400020006ff */
[----:B------:R-:W-:Y:S01]  /*9100*/  PRMT R32, RZ, 0x7610, R32 ;  /* 0x00007610ff207816 */ /* 0x000fe20000000020 */
[----:B------:R-:W-:Y:S01]  /*9110*/  IMAD.X R38, RZ, RZ, R39, P1 ;  /* 0x000000ffff267224 */ /* 0x000fe200008e0627 */
[----:B------:R-:W-:Y:S01]  /*9120*/  ISETP.GE.AND P1, PT, R42, 0x89, PT ;  /* 0x000000892a00780c */ /* 0x000fe20003f26270 */
[----:B------:R-:W-:Y:S02]  /*9130*/  HADD2.F32 R26, -RZ, R26.H0_H0 ;  /* 0x2000001aff1a7230 */ /* 0x000fe40000004100 */
[----:B------:R-:W-:Y:S01]  /*9140*/  IMAD R38, R38, UR6, RZ ;  /* 0x0000000626267c24 */ /* 0x000fe2000f8e02ff */
[----:B------:R-:W-:Y:S01]  /*9150*/  ISETP.LT.OR P5, PT, R41, 0x1, !P1 ;  /* 0x000000012900780c */ /* 0x000fe20004fa1670 */
[----:B------:R-:W-:-:S04]  /*9160*/  IMAD.WIDE.U32 R36, R43, UR6, R36 ;  /* 0x000000062b247c25 */ /* 0x000fc8000f8e0024 */
[----:B------:R-:W-:Y:S01]  /*9170*/  FMUL R26, R26, UR21 ;  /* 0x000000151a1a7c20 */ /* 0x000fe20008400000 */
[----:B------:R-:W-:-:S03]  /*9180*/  IMAD R43, R43, UR7, R38 ;  /* 0x000000072b2b7c24 */ /* 0x000fc6000f8e0226 */
[----:B------:R-:W-:Y:S01]  /*9190*/  FFMA R161, R161, UR20, R26 ;  /* 0x00000014a1a17c23 */ /* 0x000fe2000800001a */
[----:B------:R-:W-:-:S04]  /*91a0*/  IADD3 R26, P3, R36, UR8, RZ ;  /* 0x00000008241a7c10 */ /* 0x000fc8000ff7e0ff */
[----:B------:R-:W-:Y:S02]  /*91b0*/  F2FP.SATFINITE.E4M3.F32.PACK_AB_MERGE_C R161, RZ, R161, RZ ;  /* 0x000000a1ffa1723e */ /* 0x000fe400048070ff */
[----:B0-----:R-:W-:-:S03]  /*91c0*/  IADD3.X R27, R37, UR9, R43, P3, !PT ;  /* 0x00000009251b7c10 */ /* 0x001fc60009ffe42b */
[----:B------:R0:W-:Y:S01]  /*91d0*/  @!P2 STG.E.U8 desc[UR16][R28.64+0x1], R161 ;  /* 0x000001a11c00a986 */ /* 0x0001e2000c101110 */
[----:B------:R-:W-:Y:S05]  /*91e0*/  @P5 BRA `(.L_x_173) ;  /* 0x0000000000045947 */ /* 0x000fea0003800000 */
[----:B------:R3:W5:Y:S02]  /*91f0*/  LDG.E.U8 R32, desc[UR16][R26.64] ;  /* 0x000000101a207981 */ /* 0x000764000c1e1100 */
.L_x_173:
[----:B------:R-:W-:Y:S05]  /*9200*/  BSYNC B1 ;  /* 0x0000000000017941 */ /* 0x000fea0003800000 */
.L_x_172:
        /* <DEDUP_REMOVED lines=12> */
.L_x_175:
[----:B------:R-:W-:Y:S05]  /*92d0*/  BSYNC B1 ;  /* 0x0000000000017941 */ /* 0x000fea0003800000 */
.L_x_174:
        /* <DEDUP_REMOVED lines=12> */
.L_x_177:
[----:B------:R-:W-:Y:S05]  /*93a0*/  BSYNC B1 ;  /* 0x0000000000017941 */ /* 0x000fea0003800000 */
.L_x_176:
        /* <DEDUP_REMOVED lines=12> */
.L_x_179:
[----:B------:R-:W-:Y:S05]  /*9470*/  BSYNC B1 ;  /* 0x0000000000017941 */ /* 0x000fea0003800000 */
.L_x_178:
        /* <DEDUP_REMOVED lines=12> */
.L_x_181:
[----:B------:R-:W-:Y:S05]  /*9540*/  BSYNC B1 ;  /* 0x0000000000017941 */ /* 0x000fea0003800000 */
.L_x_180:
        /* <DEDUP_REMOVED lines=12> */
.L_x_183:
[----:B------:R-:W-:Y:S05]  /*9610*/  BSYNC B1 ;  /* 0x0000000000017941 */ /* 0x000fea0003800000 */
.L_x_182:
        /* <DEDUP_REMOVED lines=12> */
.L_x_185:
[----:B------:R-:W-:Y:S05]  /*96e0*/  BSYNC B1 ;  /* 0x0000000000017941 */ /* 0x000fea0003800000 */
.L_x_184:
        /* <DEDUP_REMOVED lines=12> */
.L_x_187:
[----:B------:R-:W-:Y:S05]  /*97b0*/  BSYNC B1 ;  /* 0x0000000000017941 */ /* 0x000fea0003800000 */
.L_x_186:
        /* <DEDUP_REMOVED lines=12> */
.L_x_189:
[----:B------:R-:W-:Y:S05]  /*9880*/  BSYNC B1 ;  /* 0x0000000000017941 */ /* 0x000fea0003800000 */
.L_x_188:
        /* <DEDUP_REMOVED lines=12> */
.L_x_191:
[----:B------:R-:W-:Y:S05]  /*9950*/  BSYNC B1 ;  /* 0x0000000000017941 */ /* 0x000fea0003800000 */
.L_x_190:
[----:B-----5:R-:W-:Y:S01]  /*9960*/  LOP3.LUT R32, R32, 0xff, RZ, 0xc0, !PT ;  /* 0x000000ff20207812 */ /* 0x020fe200078ec0ff */
[----:B------:R-:W-:Y:S01]  /*9970*/  BSSY B1, `(.L_x_192) ;  /* 0x000000b000017945 */ /* 0x000fe20003800000 */
[----:B------:R-:W-:Y:S02]  /*9980*/  ISETP.LT.OR P3, PT, R41, 0x19, !P0 ;  /* 0x000000192900780c */ /* 0x000fe40004761670 */
[----:B------:R-:W-:-:S05]  /*9990*/  F2FP.F16.E4M3.UNPACK_B R32, R32 ;  /* 0x00000020ff20723e */ /* 0x000fca00020006ff */
[----:B------:R-:W-:-:S05]  /*99a0*/  HADD2.F32 R32, -RZ, R32.H0_H0 ;  /* 0x20000020ff207230 */ /* 0x000fca0000004100 */
[----:B------:R-:W-:-:S04]  /*99b0*/  FMUL R32, R32, UR21 ;  /* 0x0000001520207c20 */ /* 0x000fc80008400000 */
[----:B------:R-:W-:Y:S01]  /*99c0*/  FFMA R32, R23, UR20, R32 ;  /* 0x0000001417207c23 */ /* 0x000fe20008000020 */
[----:B------:R-:W-:-:S04]  /*99d0*/  PRMT R23, RZ, 0x7610, R23 ;  /* 0x00007610ff177816 */ /* 0x000fc80000000017 */
[----:B----4-:R-:W-:-:S05]  /*99e0*/  F2FP.SATFINITE.E4M3.F32.PACK_AB_MERGE_C R33, RZ, R32, RZ ;  /* 0x00000020ff21723e */ /* 0x010fca00048070ff */
[----:B------:R4:W-:Y:S01]  /*99f0*/  @!P2 STG.E.U8 desc[UR16][R30.64+0x11], R33 ;  /* 0x000011211e00a986 */ /* 0x0009e2000c101110 */
[----:B------:R-:W-:Y:S05]  /*9a00*/  @P3 BRA `(.L_x_193) ;  /* 0x0000000000043947 */ /* 0x000fea0003800000 */
[----:B------:R0:W5:Y:S02]  /*9a10*/  LDG.E.U8 R23, desc[UR16][R24.64+0x18] ;  /* 0x0000181018177981 */ /* 0x000164000c1e1100 */
.L_x_193:
[----:B------:R-:W-:Y:S05]  /*9a20*/  BSYNC B1 ;  /* 0x0000000000017941 */ /* 0x000fea0003800000 */
.L_x_192:
        /* <DEDUP_REMOVED lines=8> */
[----:B------:R-:W-:-:S05]  /*9ab0*/  F2FP.SATFINITE.E4M3.F32.PACK_AB_MERGE_C R23, RZ, R23, RZ ;  /* 0x00000017ff17723e */ /* 0x000fca00048070ff */
[----:B------:R0:W-:Y:S01]  /*9ac0*/  @!P3 STG.E.U8 desc[UR16][R28.64+0x18], R23 ;  /* 0x000018171c00b986 */ /* 0x0001e2000c101110 */
[----:B------:R-:W-:Y:S05]  /*9ad0*/  @P2 BRA `(.L_x_195) ;  /* 0x0000000000042947 */ /* 0x000fea0003800000 */
[----:B------:R0:W5:Y:S02]  /*9ae0*/  LDG.E.U8 R22, desc[UR16][R24.64+0x19] ;  /* 0x0000191018167981 */ /* 0x000164000c1e1100 */
.L_x_195:
[----:B------:R-:W-:Y:S05]  /*9af0*/  BSYNC B1 ;  /* 0x0000000000017941 */ /* 0x000fea0003800000 */
.L_x_194:
        /* <DEDUP_REMOVED lines=8> */
[----:B0-----:R-:W-:-:S05]  /*9b80*/  F2FP.SATFINITE.E4M3.F32.PACK_AB_MERGE_C R23, RZ, R22, RZ ;  /* 0x00000016ff17723e */ /* 0x001fca00048070ff */
[----:B------:R0:W-:Y:S01]  /*9b90*/  @!P2 STG.E.U8 desc[UR16][R28.64+0x19], R23 ;  /* 0x000019171c00a986 */ /* 0x0001e2000c101110 */
[----:B------:R-:W-:Y:S05]  /*9ba0*/  @P3 BRA `(.L_x_197) ;  /* 0x0000000000043947 */ /* 0x000fea0003800000 */
[----:B------:R0:W5:Y:S02]  /*9bb0*/  LDG.E.U8 R21, desc[UR16][R26.64+0x18] ;  /* 0x000018101a157981 */ /* 0x000164000c1e1100 */
.L_x_197:
[----:B------:R-:W-:Y:S05]  /*9bc0*/  BSYNC B1 ;  /* 0x0000000000017941 */ /* 0x000fea0003800000 */
.L_x_196:
        /* <DEDUP_REMOVED lines=12> */
.L_x_199:
[----:B------:R-:W-:Y:S05]  /*9c90*/  BSYNC B1 ;  /* 0x0000000000017941 */ /* 0x000fea0003800000 */
.L_x_198:
        /* <DEDUP_REMOVED lines=12> */
.L_x_201:
[----:B------:R-:W-:Y:S05]  /*9d60*/  BSYNC B1 ;  /* 0x0000000000017941 */ /* 0x000fea0003800000 */
.L_x_200:
        /* <DEDUP_REMOVED lines=12> */
.L_x_203:
[----:B------:R-:W-:Y:S05]  /*9e30*/  BSYNC B1 ;  /* 0x0000000000017941 */ /* 0x000fea0003800000 */
.L_x_202:
        /* <DEDUP_REMOVED lines=12> */
.L_x_205:
[----:B------:R-:W-:Y:S05]  /*9f00*/  BSYNC B1 ;  /* 0x0000000000017941 */ /* 0x000fea0003800000 */
.L_x_204:
        /* <DEDUP_REMOVED lines=12> */
.L_x_207:
[----:B------:R-:W-:Y:S05]  /*9fd0*/  BSYNC B1 ;  /* 0x0000000000017941 */ /* 0x000fea0003800000 */
.L_x_206:
        /* <DEDUP_REMOVED lines=12> */
.L_x_209:
[----:B------:R-:W-:Y:S05]  /*a0a0*/  BSYNC B1 ;  /* 0x0000000000017941 */ /* 0x000fea0003800000 */
.L_x_208:
        /* <DEDUP_REMOVED lines=12> */
.L_x_211:
[----:B------:R-:W-:Y:S05]  /*a170*/  BSYNC B1 ;  /* 0x0000000000017941 */ /* 0x000fea0003800000 */
.L_x_210:
        /* <DEDUP_REMOVED lines=12> */
.L_x_213:
[----:B------:R-:W-:Y:S05]  /*a240*/  BSYNC B1 ;  /* 0x0000000000017941 */ /* 0x000fea0003800000 */
.L_x_212:
        /* <DEDUP_REMOVED lines=12> */
.L_x_215:
[----:B------:R-:W-:Y:S05]  /*a310*/  BSYNC B1 ;  /* 0x0000000000017941 */ /* 0x000fea0003800000 */
.L_x_214:
        /* <DEDUP_REMOVED lines=12> */
.L_x_217:
[----:B------:R-:W-:Y:S05]  /*a3e0*/  BSYNC B1 ;  /* 0x0000000000017941 */ /* 0x000fea0003800000 */
.L_x_216:
        /* <DEDUP_REMOVED lines=12> */
.L_x_219:
[----:B------:R-:W-:Y:S05]  /*a4b0*/  BSYNC B1 ;  /* 0x0000000000017941 */ /* 0x000fea0003800000 */
.L_x_218:
        /* <DEDUP_REMOVED lines=12> */
.L_x_221:
[----:B------:R-:W-:Y:S05]  /*a580*/  BSYNC B1 ;  /* 0x0000000000017941 */ /* 0x000fea0003800000 */
.L_x_220:
        /* <DEDUP_REMOVED lines=12> */
.L_x_223:
[----:B------:R-:W-:Y:S05]  /*a650*/  BSYNC B1 ;  /* 0x0000000000017941 */ /* 0x000fea0003800000 */
.L_x_222:
        /* <DEDUP_REMOVED lines=12> */
.L_x_225:
[----:B------:R-:W-:Y:S05]  /*a720*/  BSYNC B1 ;  /* 0x0000000000017941 */ /* 0x000fea0003800000 */
.L_x_224:
        /* <DEDUP_REMOVED lines=12> */
.L_x_227:
[----:B------:R-:W-:Y:S05]  /*a7f0*/  BSYNC B1 ;  /* 0x0000000000017941 */ /* 0x000fea0003800000 */
.L_x_226:
        /* <DEDUP_REMOVED lines=12> */
.L_x_229:
[----:B------:R-:W-:Y:S05]  /*a8c0*/  BSYNC B1 ;  /* 0x0000000000017941 */ /* 0x000fea0003800000 */
.L_x_228:
        /* <DEDUP_REMOVED lines=12> */
.L_x_231:
[----:B------:R-:W-:Y:S05]  /*a990*/  BSYNC B1 ;  /* 0x0000000000017941 */ /* 0x000fea0003800000 */
.L_x_230:
        /* <DEDUP_REMOVED lines=12> */
.L_x_233:
[----:B------:R-:W-:Y:S05]  /*aa60*/  BSYNC B1 ;  /* 0x0000000000017941 */ /* 0x000fea0003800000 */
.L_x_232:
        /* <DEDUP_REMOVED lines=12> */
.L_x_235:
[----:B------:R-:W-:Y:S05]  /*ab30*/  BSYNC B1 ;  /* 0x0000000000017941 */ /* 0x000fea0003800000 */
.L_x_234:
[----:B-----5:R-:W-:Y:S01]  /*ab40*/  LOP3.LUT R2, R2, 0xff, RZ, 0xc0, !PT ;  /* 0x000000ff02027812 */ /* 0x020fe200078ec0ff */
[----:B------:R-:W-:Y:S01]  /*ab50*/  BSSY B1, `(.L_x_236) ;  /* 0x000000b000017945 */ /* 0x000fe20003800000 */
[----:B------:R-:W-:Y:S02]  /*ab60*/  ISETP.LT.OR P3, PT, R41, 0x41, !P1 ;  /* 0x000000412900780c */ /* 0x000fe40004f61670 */
[----:B------:R-:W-:-:S05]  /*ab70*/  F2FP.F16.E4M3.UNPACK_B R2, R2 ;  /* 0x00000002ff02723e */ /* 0x000fca00020006ff */
[----:B------:R-:W-:-:S05]  /*ab80*/  HADD2.F32 R2, -RZ, R2.H0_H0 ;  /* 0x20000002ff027230 */ /* 0x000fca0000004100 */
[----:B0-----:R-:W-:-:S04]  /*ab90*/  FMUL R3, R2, UR21 ;  /* 0x0000001502037c20 */ /* 0x001fc80008400000 */
[----:B------:R-:W-:Y:S01]  /*aba0*/  FFMA R3, R0, UR20, R3 ;  /* 0x0000001400037c23 */ /* 0x000fe20008000003 */
[----:B------:R-:W-:-:S04]  /*abb0*/  PRMT R0, RZ, 0x7610, R0 ;  /* 0x00007610ff007816 */ /* 0x000fc80000000000 */
[----:B------:R-:W-:-:S05]  /*abc0*/  F2FP.SATFINITE.E4M3.F32.PACK_AB_MERGE_C R3, RZ, R3, RZ ;  /* 0x00000003ff03723e */ /* 0x000fca00048070ff */
[----:B------:R0:W-:Y:S01]  /*abd0*/  @!P2 STG.E.U8 desc[UR16][R28.64+0x41], R3 ;  /* 0x000041031c00a986 */ /* 0x0001e2000c101110 */
[----:B------:R-:W-:Y:S05]  /*abe0*/  @P3 BRA `(.L_x_237) ;  /* 0x0000000000043947 */ /* 0x000fea0003800000 */
[----:B------:R0:W5:Y:S02]  /*abf0*/  LDG.E.U8 R0, desc[UR16][R26.64+0x40] ;  /* 0x000040101a007981 */ /* 0x000164000c1e1100 */
.L_x_237:
[----:B------:R-:W-:Y:S05]  /*ac00*/  BSYNC B1 ;  /* 0x0000000000017941 */ /* 0x000fea0003800000 */
.L_x_236:
[----:B------:R-:W2:Y:S01]  /*ac10*/  LDL.LU R2, [R1] ;  /* 0x0000000001027983 */ /* 0x000ea20000300800 */
[----:B-----5:R-:W-:Y:S01]  /*ac20*/  LOP3.LUT R0, R0, 0xff, RZ, 0xc0, !PT ;  /* 0x000000ff00007812 */ /* 0x020fe200078ec0ff */
[----:B------:R-:W-:Y:S01]  /*ac30*/  BSSY B1, `(.L_x_238) ;  /* 0x000000b000017945 */ /* 0x000fe20003800000 */
[----:B------:R-:W-:Y:S02]  /*ac40*/  ISETP.LT.OR P2, PT, R41, 0x42, !P1 ;  /* 0x000000422900780c */ /* 0x000fe40004f41670 */
[----:B------:R-:W-:-:S05]  /*ac50*/  F2FP.F16.E4M3.UNPACK_B R0, R0 ;  /* 0x00000000ff00723e */ /* 0x000fca00020006ff */
[----:B------:R-:W-:-:S05]  /*ac60*/  HADD2.F32 R0, -RZ, R0.H0_H0 ;  /* 0x20000000ff007230 */ /* 0x000fca0000004100 */
[----:B------:R-:W-:-:S04]  /*ac70*/  FMUL R0, R0, UR21 ;  /* 0x0000001500007c20 */ /* 0x000fc80008400000 */
[----:B--2---:R-:W-:-:S05]  /*ac80*/  FFMA R0, R2, UR20, R0 ;  /* 0x0000001402007c23 */ /* 0x004fca0008000000 */
[----:B0-----:R-:W-:Y:S02]  /*ac90*/  F2FP.SATFINITE.E4M3.F32.PACK_AB_MERGE_C R3, RZ, R0, RZ ;  /* 0x00000000ff03723e */ /* 0x001fe400048070ff */
[----:B------:R-:W-:-:S03]  /*aca0*/  PRMT R0, RZ, 0x7610, R0 ;  /* 0x00007610ff007816 */ /* 0x000fc60000000000 */
[----:B------:R0:W-:Y:S01]  /*acb0*/  @!P3 STG.E.U8 desc[UR16][R30.64+0x40], R3 ;  /* 0x000040031e00b986 */ /* 0x0001e2000c101110 */
[----:B------:R-:W-:Y:S05]  /*acc0*/  @P2 BRA `(.L_x_239) ;  /* 0x0000000000042947 */ /* 0x000fea0003800000 */
[----:B------:R2:W5:Y:S02]  /*acd0*/  LDG.E.U8 R0, desc[UR16][R26.64+0x41] ;  /* 0x000041101a007981 */ /* 0x000564000c1e1100 */
.L_x_239:
[----:B------:R-:W-:Y:S05]  /*ace0*/  BSYNC B1 ;  /* 0x0000000000017941 */ /* 0x000fea0003800000 */
.L_x_238:
[----:B------:R-:W3:Y:S01]  /*acf0*/  LDL.LU R2, [R1+0x4] ;  /* 0x0000040001027983 */ /* 0x000ee20000300800 */
[----:B-----5:R-:W-:Y:S01]  /*ad00*/  LOP3.LUT R0, R0, 0xff, RZ, 0xc0, !PT ;  /* 0x000000ff00007812 */ /* 0x020fe200078ec0ff */
[----:B------:R-:W-:Y:S01]  /*ad10*/  BSSY B1, `(.L_x_240) ;  /* 0x000000b000017945 */ /* 0x000fe20003800000 */
[----:B------:R-:W-:Y:S02]  /*ad20*/  ISETP.LT.OR P3, PT, R41, 0x49, !P0 ;  /* 0x000000492900780c */ /* 0x000fe40004761670 */
[----:B------:R-:W-:-:S05]  /*ad30*/  F2FP.F16.E4M3.UNPACK_B R0, R0 ;  /* 0x00000000ff00723e */ /* 0x000fca00020006ff */
[----:B------:R-:W-:-:S05]  /*ad40*/  HADD2.F32 R0, -RZ, R0.H0_H0 ;  /* 0x20000000ff007230 */ /* 0x000fca0000004100 */
[----:B------:R-:W-:-:S04]  /*ad50*/  FMUL R0, R0, UR21 ;  /* 0x0000001500007c20 */ /* 0x000fc80008400000 */
[----:B---3--:R-:W-:-:S05]  /*ad60*/  FFMA R0, R2, UR20, R0 ;  /* 0x0000001402007c23 */ /* 0x008fca0008000000 */
[----:B0-----:R-:W-:Y:S02]  /*ad70*/  F2FP.SATFINITE.E4M3.F32.PACK_AB_MERGE_C R3, RZ, R0, RZ ;  /* 0x00000000ff03723e */ /* 0x001fe400048070ff */
[----:B------:R-:W-:-:S03]  /*ad80*/  PRMT R0, RZ, 0x7610, R0 ;  /* 0x00007610ff007816 */ /* 0x000fc60000000000 */
[----:B------:R0:W-:Y:S01]  /*ad90*/  @!P2 STG.E.U8 desc[UR16][R30.64+0x41], R3 ;  /* 0x000041031e00a986 */ /* 0x0001e2000c101110 */
[----:B------:R-:W-:Y:S05]  /*ada0*/  @P3 BRA `(.L_x_241) ;  /* 0x0000000000043947 */ /* 0x000fea0003800000 */
[----:B------:R3:W5:Y:S02]  /*adb0*/  LDG.E.U8 R0, desc[UR16][R24.64+0x48] ;  /* 0x0000481018007981 */ /* 0x000764000c1e1100 */
.L_x_241:
[----:B------:R-:W-:Y:S05]  /*adc0*/  BSYNC B1 ;  /* 0x0000000000017941 */ /* 0x000fea0003800000 */
.L_x_240:
[----:B------:R-:W2:Y:S01]  /*add0*/  LDL.LU R2, [R1+0x8] ;  /* 0x0000080001027983 */ /* 0x000ea20000300800 */
        /* <DEDUP_REMOVED lines=12> */
.L_x_243:
[----:B------:R-:W-:Y:S05]  /*aea0*/  BSYNC B1 ;  /* 0x0000000000017941 */ /* 0x000fea0003800000 */
.L_x_242:
        /* <DEDUP_REMOVED lines=13> */
.L_x_245:
[----:B------:R-:W-:Y:S05]  /*af80*/  BSYNC B1 ;  /* 0x0000000000017941 */ /* 0x000fea0003800000 */
.L_x_244:
        /* <DEDUP_REMOVED lines=13> */
.L_x_247:
[----:B------:R-:W-:Y:S05]  /*b060*/  BSYNC B1 ;  /* 0x0000000000017941 */ /* 0x000fea0003800000 */
.L_x_246:
        /* <DEDUP_REMOVED lines=13> */
.L_x_249:
[----:B------:R-:W-:Y:S05]  /*b140*/  BSYNC B1 ;  /* 0x0000000000017941 */ /* 0x000fea0003800000 */
.L_x_248:
        /* <DEDUP_REMOVED lines=13> */
.L_x_251:
[----:B------:R-:W-:Y:S05]  /*b220*/  BSYNC B1 ;  /* 0x0000000000017941 */ /* 0x000fea0003800000 */
.L_x_250:
        /* <DEDUP_REMOVED lines=13> */
.L_x_253:
[----:B------:R-:W-:Y:S05]  /*b300*/  BSYNC B1 ;  /* 0x0000000000017941 */ /* 0x000fea0003800000 */
.L_x_252:
        /* <DEDUP_REMOVED lines=13> */
.L_x_255:
[----:B------:R-:W-:Y:S05]  /*b3e0*/  BSYNC B1 ;  /* 0x0000000000017941 */ /* 0x000fea0003800000 */
.L_x_254:
        /* <DEDUP_REMOVED lines=13> */
.L_x_257:
[----:B------:R-:W-:Y:S05]  /*b4c0*/  BSYNC B1 ;  /* 0x0000000000017941 */ /* 0x000fea0003800000 */
.L_x_256:
        /* <DEDUP_REMOVED lines=13> */
.L_x_259:
[----:B------:R-:W-:Y:S05]  /*b5a0*/  BSYNC B1 ;  /* 0x0000000000017941 */ /* 0x000fea0003800000 */
.L_x_258:
        /* <DEDUP_REMOVED lines=13> */
.L_x_261:
[----:B------:R-:W-:Y:S05]  /*b680*/  BSYNC B1 ;  /* 0x0000000000017941 */ /* 0x000fea0003800000 */
.L_x_260:
        /* <DEDUP_REMOVED lines=13> */
.L_x_263:
[----:B------:R-:W-:Y:S05]  /*b760*/  BSYNC B1 ;  /* 0x0000000000017941 */ /* 0x000fea0003800000 */
.L_x_262:
        /* <DEDUP_REMOVED lines=13> */
.L_x_265:
[----:B------:R-:W-:Y:S05]  /*b840*/  BSYNC B1 ;  /* 0x0000000000017941 */ /* 0x000fea0003800000 */
.L_x_264:
        /* <DEDUP_REMOVED lines=13> */
.L_x_267:
[----:B------:R-:W-:Y:S05]  /*b920*/  BSYNC B1 ;  /* 0x0000000000017941 */ /* 0x000fea0003800000 */
.L_x_266:
        /* <DEDUP_REMOVED lines=13> */
.L_x_269:
[----:B------:R-:W-:Y:S05]  /*ba00*/  BSYNC B1 ;  /* 0x0000000000017941 */ /* 0x000fea0003800000 */
.L_x_268:
        /* <DEDUP_REMOVED lines=13> */
.L_x_271:
[----:B------:R-:W-:Y:S05]  /*bae0*/  BSYNC B1 ;  /* 0x0000000000017941 */ /* 0x000fea0003800000 */
.L_x_270:
        /* <DEDUP_REMOVED lines=13> */
.L_x_273:
[----:B------:R-:W-:Y:S05]  /*bbc0*/  BSYNC B1 ;  /* 0x0000000000017941 */ /* 0x000fea0003800000 */
.L_x_272:
        /* <DEDUP_REMOVED lines=13> */
.L_x_275:
[----:B------:R-:W-:Y:S05]  /*bca0*/  BSYNC B1 ;  /* 0x0000000000017941 */ /* 0x000fea0003800000 */
.L_x_274:
        /* <DEDUP_REMOVED lines=13> */
.L_x_277:
[----:B------:R-:W-:Y:S05]  /*bd80*/  BSYNC B1 ;  /* 0x0000000000017941 */ /* 0x000fea0003800000 */
.L_x_276:
        /* <DEDUP_REMOVED lines=13> */
.L_x_279:
[----:B------:R-:W-:Y:S05]  /*be60*/  BSYNC B1 ;  /* 0x0000000000017941 */ /* 0x000fea0003800000 */
.L_x_278:
        /* <DEDUP_REMOVED lines=13> */
.L_x_281:
[----:B------:R-:W-:Y:S05]  /*bf40*/  BSYNC B1 ;  /* 0x0000000000017941 */ /* 0x000fea0003800000 */
.L_x_280:
        /* <DEDUP_REMOVED lines=13> */
.L_x_283:
[----:B------:R-:W-:Y:S05]  /*c020*/  BSYNC B1 ;  /* 0x0000000000017941 */ /* 0x000fea0003800000 */
.L_x_282:
        /* <DEDUP_REMOVED lines=13> */
.L_x_285:
[----:B------:R-:W-:Y:S05]  /*c100*/  BSYNC B1 ;  /* 0x0000000000017941 */ /* 0x000fea0003800000 */
.L_x_284:
        /* <DEDUP_REMOVED lines=13> */
.L_x_287:
[----:B------:R-:W-:Y:S05]  /*c1e0*/  BSYNC B1 ;  /* 0x0000000000017941 */ /* 0x000fea0003800000 */
.L_x_286:
        /* <DEDUP_REMOVED lines=13> */
.L_x_289:
[----:B------:R-:W-:Y:S05]  /*c2c0*/  BSYNC B1 ;  /* 0x0000000000017941 */ /* 0x000fea0003800000 */
.L_x_288:
        /* <DEDUP_REMOVED lines=13> */
.L_x_291:
[----:B------:R-:W-:Y:S05]  /*c3a0*/  BSYNC B1 ;  /* 0x0000000000017941 */ /* 0x000fea0003800000 */
.L_x_290:
        /* <DEDUP_REMOVED lines=13> */
.L_x_293:
[----:B------:R-:W-:Y:S05]  /*c480*/  BSYNC B1 ;  /* 0x0000000000017941 */ /* 0x000fea0003800000 */
.L_x_292:
        /* <DEDUP_REMOVED lines=13> */
.L_x_295:
[----:B------:R-:W-:Y:S05]  /*c560*/  BSYNC B1 ;  /* 0x0000000000017941 */ /* 0x000fea0003800000 */
.L_x_294:
[----:B------:R-:W-:Y:S05]  /*c570*/  @P1 BRA `(.L_x_296) ;  /* 0x0000002000ac1947 */ /* 0x000fea0003800000 */
[----:B------:R-:W2:Y:S01]  /*c580*/  LDL.LU R2, [R1+0x74] ;  /* 0x0000740001027983 */ /* 0x000ea20000300800 */
[----:B-----5:R-:W-:-:S04]  /*c590*/  LOP3.LUT R0, R0, 0xff, RZ, 0xc0, !PT ;  /* 0x000000ff00007812 */ /* 0x020fc800078ec0ff */
[----:B------:R-:W-:-:S05]  /*c5a0*/  F2FP.F16.E4M3.UNPACK_B R0, R0 ;  /* 0x00000000ff00723e */ /* 0x000fca00020006ff */
[----:B------:R-:W-:-:S05]  /*c5b0*/  HADD2.F32 R0, -RZ, R0.H0_H0 ;  /* 0x20000000ff007230 */ /* 0x000fca0000004100 */
[----:B------:R-:W-:-:S04]  /*c5c0*/  FMUL R0, R0, UR21 ;  /* 0x0000001500007c20 */ /* 0x000fc80008400000 */
[----:B--2---:R-:W-:-:S05]  /*c5d0*/  FFMA R0, R2, UR20, R0 ;  /* 0x0000001402007c23 */ /* 0x004fca0008000000 */
[----:B0-----:R-:W-:-:S05]  /*c5e0*/  F2FP.SATFINITE.E4M3.F32.PACK_AB_MERGE_C R3, RZ, R0, RZ ;  /* 0x00000000ff03723e */ /* 0x001fca00048070ff */
[----:B------:R0:W-:Y:S01]  /*c5f0*/  STG.E.U8 desc[UR16][R30.64+0x79], R3 ;  /* 0x000079031e007986 */ /* 0x0001e2000c101110 */
[----:B------:R-:W-:Y:S05]  /*c600*/  BRA `(.L_x_296) ;  /* 0x0000002000887947 */ /* 0x000fea0003800000 */
.L_x_39:
[C---:B------:R-:W-:Y:S01]  /*c610*/  ISETP.GE.AND P3, PT, R42.reuse, 0x1, PT ;  /* 0x000000012a00780c */ /* 0x040fe20003f66270 */
[----:B------:R-:W2:Y:S01]  /*c620*/  LDL.LU R227, [R1+0x10] ;  /* 0x0000100001e37983 */ /* 0x000ea20000300800 */
[----:B------:R-:W-:Y:S01]  /*c630*/  ISETP.GE.AND P2, PT, R42, 0x9, PT ;  /* 0x000000092a00780c */ /* 0x000fe20003f46270 */
[----:B------:R-:W-:Y:S01]  /*c640*/  FMUL R225, R225, UR20 ;  /* 0x00000014e1e17c20 */ /* 0x000fe20008400000 */
[C---:B------:R-:W-:Y:S01]  /*c650*/  ISETP.LT.OR P0, PT, R41.reuse, 0x1, !P3 ;  /* 0x000000012900780c */ /* 0x040fe20005f01670 */
[----:B------:R-:W-:Y:S01]  /*c660*/  FMUL R226, R226, UR20 ;  /* 0x00000014e2e27c20 */ /* 0x000fe20008400000 */
[----:B------:R-:W-:Y:S01]  /*c670*/  ISETP.LT.OR P1, PT, R41, 0x2, !P3 ;  /* 0x000000022900780c */ /* 0x000fe20005f21670 */
[----:B------:R-:W-:Y:S01]  /*c680*/  FMUL R223, R223, UR20 ;  /* 0x00000014dfdf7c20 */ /* 0x000fe20008400000 */
[----:B------:R-:W-:Y:S01]  /*c690*/  ISETP.LT.OR P6, PT, R41, 0x2, !P2 ;  /* 0x000000022900780c */ /* 0x000fe200057c1670 */
[----:B------:R-:W-:Y:S01]  /*c6a0*/  FMUL R224, R224, UR20 ;  /* 0x00000014e0e07c20 */ /* 0x000fe20008400000 */
[----:B------:R-:W-:-:S02]  /*c6b0*/  F2FP.SATFINITE.E4M3.F32.PACK_AB_MERGE_C R33, RZ, R226, RZ ;  /* 0x000000e2ff21723e */ /* 0x000fc400048070ff */
[----:B------:R-:W-:Y:S01]  /*c6c0*/  F2FP.SATFINITE.E4M3.F32.PACK_AB_MERGE_C R225, RZ, R225, RZ ;  /* 0x000000e1ffe1723e */ /* 0x000fe200048070ff */
[----:B------:R-:W-:Y:S01]  /*c6d0*/  FMUL R222, R222, UR20 ;  /* 0x00000014dede7c20 */ /* 0x000fe20008400000 */
[----:B------:R-:W-:Y:S01]  /*c6e0*/  ISETP.LT.OR P5, PT, R41, 0x1, !P2 ;  /* 0x000000012900780c */ /* 0x000fe200057a1670 */
[----:B------:R-:W-:Y:S01]  /*c6f0*/  FMUL R221, R221, UR20 ;  /* 0x00000014dddd7c20 */ /* 0x000fe20008400000 */
[----:B------:R-:W-:Y:S01]  /*c700*/  F2FP.SATFINITE.E4M3.F32.PACK_AB_MERGE_C R223, RZ, R223, RZ ;  /* 0x000000dfffdf723e */ /* 0x000fe200048070ff */
[----:B------:R0:W-:Y:S01]  /*c710*/  @!P0 STG.E.U8 desc[UR16][R24.64], R33 ;  /* 0x0000002118008986 */ /* 0x0001e2000c101110 */
[----:B------:R-:W-:-:S03]  /*c720*/  ISETP.LT.OR P0, PT, R41, 0x9, !P3 ;  /* 0x000000092900780c */ /* 0x000fc60005f01670 */
[----:B------:R-:W-:Y:S01]  /*c730*/  @!P1 STG.E.U8 desc[UR16][R24.64+0x1], R225 ;  /* 0x000001e118009986 */ /* 0x000fe2000c101110 */
[----:B------:R-:W-:-:S03]  /*c740*/  ISETP.LT.OR P1, PT, R41, 0xa, !P3 ;  /* 0x0000000a2900780c */ /* 0x000fc60005f21670 */
[----:B------:R-:W-:Y:S01]  /*c750*/  @!P6 STG.E.U8 desc[UR16][R26.64+0x1], R223 ;  /* 0x000001df1a00e986 */ /* 0x000fe2000c101110 */
[----:B------:R-:W-:Y:S01]  /*c760*/  ISETP.LT.OR P6, PT, R41, 0xa, !P2 ;  /* 0x0000000a2900780c */ /* 0x000fe200057c1670 */
[----:B------:R-:W-:Y:S01]  /*c770*/  FMUL R219, R219, UR20 ;  /* 0x00000014dbdb7c20 */ /* 0x000fe20008400000 */
[----:B------:R-:W-:Y:S01]  /*c780*/  F2FP.SATFINITE.E4M3.F32.PACK_AB_MERGE_C R35, RZ, R224, RZ ;  /* 0x000000e0ff23723e */ /* 0x000fe200048070ff */
[----:B------:R-:W-:Y:S01]  /*c790*/  FMUL R220, R220, UR20 ;  /* 0x00000014dcdc7c20 */ /* 0x000fe20008400000 */
[----:B0-----:R-:W-:Y:S01]  /*c7a0*/  F2FP.SATFINITE.E4M3.F32.PACK_AB_MERGE_C R33, RZ, R222, RZ ;  /* 0x000000deff21723e */ /* 0x001fe200048070ff */
[----:B------:R-:W-:Y:S01]  /*c7b0*/  FMUL R218, R218, UR20 ;  /* 0x00000014dada7c20 */ /* 0x000fe20008400000 */
[----:B------:R-:W-:Y:S01]  /*c7c0*/  F2FP.SATFINITE.E4M3.F32.PACK_AB_MERGE_C R221, RZ, R221, RZ ;  /* 0x000000ddffdd723e */ /* 0x000fe200048070ff */
[----:B------:R0:W-:Y:S01]  /*c7d0*/  @!P5 STG.E.U8 desc[UR16][R26.64], R35 ;  /* 0x000000231a00d986 */ /* 0x0001e2000c101110 */
[C---:B------:R-:W-:Y:S02]  /*c7e0*/  ISETP.LT.OR P5, PT, R41.reuse, 0x9, !P2 ;  /* 0x000000092900780c */ /* 0x040fe400057a1670 */
        /* <DEDUP_REMOVED lines=8> */
[----:B0-----:R-:W-:Y:S01]  /*c870*/  F2FP.SATFINITE.E4M3.F32.PACK_AB_MERGE_C R35, RZ, R220, RZ ;  /* 0x000000dcff23723e */ /* 0x001fe200048070ff */
[----:B------:R-:W-:Y:S01]  /*c880*/  FMUL R215, R215, UR20 ;  /* 0x00000014d7d77c20 */ /* 0x000fe20008400000 */
[----:B------:R-:W3:Y:S01]  /*c890*/  LDL.LU R226, [R1+0xc] ;  /* 0x00000c0001e27983 */ /* 0x000ee20000300800 */
[----:B-1----:R-:W-:Y:S02]  /*c8a0*/  F2FP.SATFINITE.E4M3.F32.PACK_AB_MERGE_C R33, RZ, R218, RZ ;  /* 0x000000daff21723e */ /* 0x002fe400048070ff */
[----:B------:R-:W-:Y:S01]  /*c8b0*/  F2FP.SATFINITE.E4M3.F32.PACK_AB_MERGE_C R217, RZ, R217, RZ ;  /* 0x000000d9ffd9723e */ /* 0x000fe200048070ff */
[----:B------:R0:W-:Y:S01]  /*c8c0*/  @!P5 STG.E.U8 desc[UR16][R26.64+0x8], R35 ;  /* 0x000008231a00d986 */ /* 0x0001e2000c101110 */
[----:B------:R-:W-:-:S02]  /*c8d0*/  ISETP.LT.OR P5, PT, R41, 0x11, !P2 ;  /* 0x000000112900780c */ /* 0x000fc400057a1670 */
[----:B------:R-:W-:Y:S01]  /*c8e0*/  F2FP.SATFINITE.E4M3.F32.PACK_AB_MERGE_C R215, RZ, R215, RZ ;  /* 0x000000d7ffd7723e */ /* 0x000fe200048070ff */
[----:B------:R-:W4:Y:S01]  /*c8f0*/  LDL.LU R224, [R1+0x8] ;  /* 0x0000080001e07983 */ /* 0x000f220000300800 */
[----:B------:R-:W-:-:S03]  /*c900*/  FMUL R216, R216, UR20 ;  /* 0x00000014d8d87c20 */ /* 0x000fc60008400000 */
[----:B------:R-:W3:Y:S04]  /*c910*/  LDL.LU R225, [R1+0x4] ;  /* 0x0000040001e17983 */ /* 0x000ee80000300800 */
[----:B------:R-:W4:Y:S01]  /*c920*/  LDL.LU R223, [R1] ;  /* 0x0000000001df7983 */ /* 0x000f220000300800 */
[----:B0-----:R-:W-:Y:S01]  /*c930*/  F2FP.SATFINITE.E4M3.F32.PACK_AB_MERGE_C R35, RZ, R216, RZ ;  /* 0x000000d8ff23723e */ /* 0x001fe200048070ff */
[----:B------:R-:W-:Y:S01]  /*c940*/  FMUL R214, R214, UR20 ;  /* 0x00000014d6d67c20 */ /* 0x000fe20008400000 */
[----:B------:R-:W-:Y:S01]  /*c950*/  FMUL R213, R213, UR20 ;  /* 0x00000014d5d57c20 */ /* 0x000fe20008400000 */
[----:B------:R0:W-:Y:S01]  /*c960*/  @!P0 STG.E.U8 desc[UR16][R24.64+0x10], R33 ;  /* 0x0000102118008986 */ /* 0x0001e2000c101110 */
[----:B------:R-:W-:Y:S01]  /*c970*/  ISETP.LT.OR P0, PT, R41, 0x19, !P3 ;  /* 0x000000192900780c */ /* 0x000fe20005f01670 */
[----:B------:R-:W-:Y:S01]  /*c980*/  FMUL R211, R211, UR20 ;  /* 0x00000014d3d37c20 */ /* 0x000fe20008400000 */
[----:B------:R-:W-:Y:S01]  /*c990*/  FMUL R212, R212, UR20 ;  /* 0x00000014d4d47c20 */ /* 0x000fe20008400000 */
[----:B------:R-:W-:Y:S01]  /*c9a0*/  @!P1 STG.E.U8 desc[UR16][R24.64+0x11], R217 ;  /* 0x000011d918009986 */ /* 0x000fe2000c101110 */
[C---:B------:R-:W-:Y:S01]  /*c9b0*/  ISETP.LT.OR P1, PT, R41.reuse, 0x1a, !P3 ;  /* 0x0000001a2900780c */ /* 0x040fe20005f21670 */
[----:B------:R-:W-:Y:S01]  /*c9c0*/  FMUL R210, R210, UR20 ;  /* 0x00000014d2d27c20 */ /* 0x000fe20008400000 */
[----:B------:R-:W-:Y:S01]  /*c9d0*/  F2FP.SATFINITE.E4M3.F32.PACK_AB_MERGE_C R213, RZ, R213, RZ ;  /* 0x000000d5ffd5723e */ /* 0x000fe200048070ff */
[----:B------:R-:W-:Y:S01]  /*c9e0*/  @!P6 STG.E.U8 desc[UR16][R26.64+0x11], R215 ;  /* 0x000011d71a00e986 */ /* 0x000fe2000c101110 */
[----:B------:R-:W-:Y:S01]  /*c9f0*/  ISETP.LT.OR P6, PT, R41, 0x1a, !P2 ;  /* 0x0000001a2900780c */ /* 0x000fe200057c1670 */
[----:B------:R-:W-:Y:S01]  /*ca00*/  FMUL R209, R209, UR20 ;  /* 0x00000014d1d17c20 */ /* 0x000fe20008400000 */
[----:B------:R-:W-:Y:S01]  /*ca10*/  F2FP.SATFINITE.E4M3.F32.PACK_AB_MERGE_C R211, RZ, R211, RZ ;  /* 0x000000d3ffd3723e */ /* 0x000fe200048070ff */
[----:B------:R1:W-:Y:S01]  /*ca20*/  @!P5 STG.E.U8 desc[UR16][R26.64+0x10], R35 ;  /* 0x000010231a00d986 */ /* 0x0003e2000c101110 */
[----:B0-----:R-:W-:Y:S01]  /*ca30*/  F2FP.SATFINITE.E4M3.F32.PACK_AB_MERGE_C R33, RZ, R214, RZ ;  /* 0x000000d6ff21723e */ /* 0x001fe200048070ff */
[----:B------:R-:W-:Y:S01]  /*ca40*/  FMUL R207, R207, UR20 ;  /* 0x00000014cfcf7c20 */ /* 0x000fe20008400000 */
[C---:B------:R-:W-:Y:S01]  /*ca50*/  ISETP.LT.OR P5, PT, R41.reuse, 0x19, !P2 ;  /* 0x000000192900780c */ /* 0x040fe200057a1670 */
[----:B------:R-:W-:Y:S01]  /*ca60*/  FMUL R208, R208, UR20 ;  /* 0x00000014d0d07c20 */ /* 0x000fe20008400000 */
[----:B------:R-:W-:Y:S01]  /*ca70*/  F2FP.SATFINITE.E4M3.F32.PACK_AB_MERGE_C R209, RZ, R209, RZ ;  /* 0x000000d1ffd1723e */ /* 0x000fe200048070ff */
[----:B------:R0:W-:Y:S01]  /*ca80*/  @!P0 STG.E.U8 desc[UR16][R24.64+0x18], R33 ;  /* 0x0000182118008986 */ /* 0x0001e2000c101110 */
[C---:B------:R-:W-:Y:S01]  /*ca90*/  ISETP.LT.OR P0, PT, R41.reuse, 0x21, !P3 ;  /* 0x000000212900780c */ /* 0x040fe20005f01670 */
[----:B------:R-:W-:Y:S01]  /*caa0*/  FMUL R206, R206, UR20 ;  /* 0x00000014cece7c20 */ /* 0x000fe20008400000 */
[----:B------:R-:W-:Y:S01]  /*cab0*/  F2FP.SATFINITE.E4M3.F32.PACK_AB_MERGE_C R207, RZ, R207, RZ ;  /* 0x000000cfffcf723e */ /* 0x000fe200048070ff */
[----:B------:R-:W-:Y:S01]  /*cac0*/  @!P1 STG.E.U8 desc[UR16][R24.64+0x19], R213 ;  /* 0x000019d518009986 */ /* 0x000fe2000c101110 */
[----:B------:R-:W-:Y:S01]  /*cad0*/  ISETP.LT.OR P1, PT, R41, 0x22, !P3 ;  /* 0x000000222900780c */ /* 0x000fe20005f21670 */
[----:B------:R-:W-:Y:S01]  /*cae0*/  FMUL R205, R205, UR20 ;  /* 0x00000014cdcd7c20 */ /* 0x000fe20008400000 */
[----:B-1----:R-:W-:Y:S01]  /*caf0*/  F2FP.SATFINITE.E4M3.F32.PACK_AB_MERGE_C R35, RZ, R212, RZ ;  /* 0x000000d4ff23723e */ /* 0x002fe200048070ff */
        /* <DEDUP_REMOVED lines=11> */
[----:B------:R-:W-:Y:S01]  /*cbb0*/  ISETP.LT.OR P0, PT, R41, 0x29, !P3 ;  /* 0x000000292900780c */ /* 0x000fe20005f01670 */
[----:B------:R-:W-:Y:S01]  /*cbc0*/  FMUL R201, R201, UR20 ;  /* 0x00000014c9c97c20 */ /* 0x000fe20008400000 */
[----:B------:R-:W-:Y:S01]  /*cbd0*/  FMUL R199, R199, UR20 ;  /* 0x00000014c7c77c20 */ /* 0x000fe20008400000 */
[----:B------:R-:W-:Y:S01]  /*cbe0*/  @!P1 STG.E.U8 desc[UR16][R24.64+0x21], R209 ;  /* 0x000021d118009986 */ /* 0x000fe2000c101110 */
[C---:B------:R-:W-:Y:S01]  /*cbf0*/  ISETP.LT.OR P1, PT, R41.reuse, 0x2a, !P3 ;  /* 0x0000002a2900780c */ /* 0x040fe20005f21670 */
        /* <DEDUP_REMOVED lines=9> */
[----:B------:R-:W-:Y:S01]  /*cc90*/  ISETP.LT.OR P5, PT, R41, 0x29, !P2 ;  /* 0x000000292900780c */ /* 0x000fe200057a1670 */
[----:B------:R-:W-:Y:S01]  /*cca0*/  FMUL R195, R195, UR20 ;  /* 0x00000014c3c37c20 */ /* 0x000fe20008400000 */
[----:B------:R-:W-:Y:S01]  /*ccb0*/  F2FP.SATFINITE.E4M3.F32.PACK_AB_MERGE_C R199, RZ, R199, RZ ;  /* 0x000000c7ffc7723e */ /* 0x000fe200048070ff */
[----:B------:R0:W-:Y:S01]  /*ccc0*/  @!P0 STG.E.U8 desc[UR16][R24.64+0x28], R33 ;  /* 0x0000282118008986 */ /* 0x0001e2000c101110 */
[C---:B------:R-:W-:Y:S01]  /*ccd0*/  ISETP.LT.OR P0, PT, R41.reuse, 0x31, !P3 ;  /* 0x000000312900780c */ /* 0x040fe20005f01670 */
[----:B------:R-:W-:Y:S01]  /*cce0*/  FMUL R196, R196, UR20 ;  /* 0x00000014c4c47c20 */ /* 0x000fe20008400000 */
[----:B------:R-:W-:Y:S01]  /*ccf0*/  F2FP.SATFINITE.E4M3.F32.PACK_AB_MERGE_C R197, RZ, R197, RZ ;  /* 0x000000c5ffc5723e */ /* 0x000fe200048070ff */
        /* <DEDUP_REMOVED lines=59> */
[C---:B------:R-:W-:Y:S01]  /*d0b0*/  ISETP.LT.OR P6, PT, R41.reuse, 0x4a, !P2 ;  /* 0x0000004a2900780c */ /* 0x040fe200057c1670 */
        /* <DEDUP_REMOVED lines=57> */
[----:B------:R-:W-:Y:S01]  /*d450*/  ISETP.LT.OR P5, PT, R41, 0x61, !P3 ;  /* 0x000000612900780c */ /* 0x000fe20005fa1670 */
[----:B------:R-:W-:Y:S01]  /*d460*/  FMUL R161, R161, UR20 ;  /* 0x00000014a1a17c20 */ /* 0x000fe20008400000 */
[----:B0-----:R-:W-:Y:S01]  /*d470*/  F2FP.SATFINITE.E4M3.F32.PACK_AB_MERGE_C R33, RZ, R178, RZ ;  /* 0x000000b2ff21723e */ /* 0x001fe200048070ff */
[----:B------:R-:W-:Y:S01]  /*d480*/  FMUL R160, R160, UR20 ;  /* 0x00000014a0a07c20 */ /* 0x000fe20008400000 */
[----:B------:R-:W-:Y:S01]  /*d490*/  FMUL R159, R159, UR20 ;  /* 0x000000149f9f7c20 */ /* 0x000fe20008400000 */
[----:B------:R-:W-:Y:S01]  /*d4a0*/  FMUL R157, R157, UR20 ;  /* 0x000000149d9d7c20 */ /* 0x000fe20008400000 */
[----:B------:R-:W-:Y:S01]  /*d4b0*/  F2FP.SATFINITE.E4M3.F32.PACK_AB_MERGE_C R161, RZ, R161, RZ ;  /* 0x000000a1ffa1723e */ /* 0x000fe200048070ff */
[----:B------:R-:W-:Y:S01]  /*d4c0*/  FMUL R158, R158, UR20 ;  /* 0x000000149e9e7c20 */ /* 0x000fe20008400000 */
[----:B------:R-:W-:Y:S01]  /*d4d0*/  FMUL R156, R156, UR20 ;  /* 0x000000149c9c7c20 */ /* 0x000fe20008400000 */
[----:B------:R-:W-:Y:S01]  /*d4e0*/  @!P6 STG.E.U8 desc[UR16][R24.64+0x61], R177 ;  /* 0x000061b11800e986 */ /* 0x000fe2000c101110 */
[----:B------:R-:W-:Y:S01]  /*d4f0*/  ISETP.LT.OR P6, PT, R41, 0x69, !P3 ;  /* 0x000000692900780c */ /* 0x000fe20005fc1670 */
[----:B------:R-:W-:Y:S01]  /*d500*/  FMUL R155, R155, UR20 ;  /* 0x000000149b9b7c20 */ /* 0x000fe20008400000 */
[----:B-1----:R-:W-:Y:S01]  /*d510*/  F2FP.SATFINITE.E4M3.F32.PACK_AB_MERGE_C R35, RZ, R176, RZ ;  /* 0x000000b0ff23723e */ /* 0x002fe200048070ff */
[----:B------:R0:W-:Y:S01]  /*d520*/  @!P5 STG.E.U8 desc[UR16][R24.64+0x60], R33 ;  /* 0x000060211800d986 */ /* 0x0001e2000c101110 */
        /* <DEDUP_REMOVED lines=16> */
[----:B-1----:R-:W-:Y:S01]  /*d630*/  F2FP.SATFINITE.E4M3.F32.PACK_AB_MERGE_C R35, RZ, R170, RZ ;  /* 0x000000aaff23723e */ /* 0x002fe200048070ff */
[----:B------:R-:W-:Y:S01]  /*d640*/  @!P0 STG.E.U8 desc[UR16][R24.64+0x69], R173 ;  /* 0x000069ad18008986 */ /* 0x000fe2000c101110 */
        /* <DEDUP_REMOVED lines=12> */
[----:B------:R-:W-:Y:S01]  /*d710*/  ISETP.LT.OR P6, PT, R41, 0x79, !P3 ;  /* 0x000000792900780c */ /* 0x000fe20005fc1670 */
[----:B------:R-:W-:Y:S01]  /*d720*/  FMUL R17, R17, UR20 ;  /* 0x0000001411117c20 */ /* 0x000fe20008400000 */
[----:B------:R-:W-:Y:S01]  /*d730*/  ISETP.LT.OR P3, PT, R41, 0x7a, !P3 ;  /* 0x0000007a2900780c */ /* 0x000fe20005f61670 */
[----:B------:R-:W-:Y:S01]  /*d740*/  @!P0 STG.E.U8 desc[UR16][R24.64+0x71], R169 ;  /* 0x000071a918008986 */ /* 0x000fe2000c101110 */
[----:B0-----:R-:W-:Y:S01]  /*d750*/  F2FP.SATFINITE.E4M3.F32.PACK_AB_MERGE_C R33, RZ, R168, RZ ;  /* 0x000000a8ff21723e */ /* 0x001fe200048070ff */
[----:B------:R-:W-:Y:S01]  /*d760*/  FMUL R18, R18, UR20 ;  /* 0x0000001412127c20 */ /* 0x000fe20008400000 */
[----:B------:R-:W-:Y:S01]  /*d770*/  ISETP.GE.AND P0, PT, R42, 0x89, PT ;  /* 0x000000892a00780c */ /* 0x000fe20003f06270 */
[----:B------:R-:W-:Y:S01]  /*d780*/  FMUL R16, R16, UR20 ;  /* 0x0000001410107c20 */ /* 0x000fe20008400000 */
[----:B------:R-:W-:Y:S01]  /*d790*/  F2FP.SATFINITE.E4M3.F32.PACK_AB_MERGE_C R21, RZ, R21, RZ ;  /* 0x00000015ff15723e */ /* 0x000fe200048070ff */
[----:B------:R0:W-:Y:S01]  /*d7a0*/  @!P1 STG.E.U8 desc[UR16][R26.64+0x70], R33 ;  /* 0x000070211a009986 */ /* 0x0001e2000c101110 */
[----:B------:R-:W-:Y:S01]  /*d7b0*/  ISETP.GE.AND P1, PT, R42, 0x81, PT ;  /* 0x000000812a00780c */ /* 0x000fe20003f26270 */
[----:B------:R-:W-:Y:S01]  /*d7c0*/  FMUL R15, R15, UR20 ;  /* 0x000000140f0f7c20 */ /* 0x000fe20008400000 */
[----:B-1----:R-:W-:Y:S01]  /*d7d0*/  F2FP.SATFINITE.E4M3.F32.PACK_AB_MERGE_C R35, RZ, R166, RZ ;  /* 0x000000a6ff23723e */ /* 0x002fe200048070ff */
[----:B------:R-:W-:Y:S01]  /*d7e0*/  @!P5 STG.E.U8 desc[UR16][R26.64+0x71], R167 ;  /* 0x000071a71a00d986 */ /* 0x000fe2000c101110 */
[----:B------:R-:W-:Y:S01]  /*d7f0*/  ISETP.LT.OR P5, PT, R41, 0x79, !P2 ;  /* 0x000000792900780c */ /* 0x000fe200057a1670 */
[----:B------:R-:W-:Y:S01]  /*d800*/  FMUL R13, R13, UR20 ;  /* 0x000000140d0d7c20 */ /* 0x000fe20008400000 */
[C---:B------:R-:W-:Y:S01]  /*d810*/  ISETP.LT.OR P2, PT, R41.reuse, 0x7a, !P2 ;  /* 0x0000007a2900780c */ /* 0x040fe20005741670 */
        /* <DEDUP_REMOVED lines=9> */
[----:B------:R-:W-:Y:S01]  /*d8b0*/  F2FP.SATFINITE.E4M3.F32.PACK_AB_MERGE_C R17, RZ, R17, RZ ;  /* 0x00000011ff11723e */ /* 0x000fe200048070ff */
[----:B------:R-:W-:Y:S01]  /*d8c0*/  @!P5 STG.E.U8 desc[UR16][R26.64+0x78], R37 ;  /* 0x000078251a00d986 */ /* 0x000fe2000c101110 */
[----:B------:R-:W-:Y:S01]  /*d8d0*/  ISETP.LT.OR P5, PT, R41, 0x1, !P0 ;  /* 0x000000012900780c */ /* 0x000fe200047a1670 */
[----:B------:R-:W-:Y:S01]  /*d8e0*/  FMUL R9, R9, UR20 ;  /* 0x0000001409097c20 */ /* 0x000fe20008400000 */
[----:B------:R-:W-:Y:S01]  /*d8f0*/  F2FP.SATFINITE.E4M3.F32.PACK_AB_MERGE_C R15, RZ, R15, RZ ;  /* 0x0000000fff0f723e */ /* 0x000fe200048070ff */
[----:B------:R0:W-:Y:S01]  /*d900*/  @!P2 STG.E.U8 desc[UR16][R26.64+0x79], R163 ;  /* 0x000079a31a00a986 */ /* 0x0001e2000c101110 */
[C---:B------:R-:W-:Y:S01]  /*d910*/  ISETP.LT.OR P2, PT, R41.reuse, 0xa, !P1 ;  /* 0x0000000a2900780c */ /* 0x040fe20004f41670 */
        /* <DEDUP_REMOVED lines=9> */
[----:B------:R-:W-:Y:S01]  /*d9b0*/  F2FP.SATFINITE.E4M3.F32.PACK_AB_MERGE_C R11, RZ, R11, RZ ;  /* 0x0000000bff0b723e */ /* 0x000fe200048070ff */
[----:B------:R2:W-:Y:S01]  /*d9c0*/  @!P5 STG.E.U8 desc[UR16][R30.64], R33 ;  /* 0x000000211e00d986 */ /* 0x0005e2000c101110 */
[----:B------:R-:W-:Y:S01]  /*d9d0*/  ISETP.LT.OR P5, PT, R41, 0x9, !P0 ;  /* 0x000000092900780c */ /* 0x000fe200047a1670 */
[----:B------:R-:W-:Y:S01]  /*d9e0*/  FMUL R5, R5, UR20 ;  /* 0x0000001405057c20 */ /* 0x000fe20008400000 */
[----:B0-----:R-:W-:Y:S01]  /*d9f0*/  F2FP.SATFINITE.E4M3.F32.PACK_AB_MERGE_C R27, RZ, R156, RZ ;  /* 0x0000009cff1b723e */ /* 0x001fe200048070ff */
[----:B-----5:R-:W-:Y:S01]  /*da00*/  FMUL R0, R0, UR20 ;  /* 0x0000001400007c20 */ /* 0x020fe20008400000 */
[----:B------:R-:W-:Y:S01]  /*da10*/  F2FP.SATFINITE.E4M3.F32.PACK_AB_MERGE_C R9, RZ, R9, RZ ;  /* 0x00000009ff09723e */ /* 0x000fe200048070ff */
[----:B------:R-:W-:Y:S01]  /*da20*/  FMUL R6, R6, UR20 ;  /* 0x0000001406067c20 */ /* 0x000fe20008400000 */
[----:B------:R-:W-:Y:S01]  /*da30*/  F2FP.SATFINITE.E4M3.F32.PACK_AB_MERGE_C R7, RZ, R7, RZ ;  /* 0x00000007ff07723e */ /* 0x000fe200048070ff */
[----:B------:R-:W3:Y:S01]  /*da40*/  LDL.LU R221, [R1+0x14] ;  /* 0x0000140001dd7983 */ /* 0x000ee20000300800 */
[----:B-1----:R-:W-:Y:S01]  /*da50*/  F2FP.SATFINITE.E4M3.F32.PACK_AB_MERGE_C R25, RZ, R158, RZ ;  /* 0x0000009eff19723e */ /* 0x002fe200048070ff */
[----:B------:R-:W-:Y:S01]  /*da60*/  FMUL R2, R2, UR20 ;  /* 0x0000001402027c20 */ /* 0x000fe20008400000 */
[----:B------:R-:W-:Y:S01]  /*da70*/  F2FP.SATFINITE.E4M3.F32.PACK_AB_MERGE_C R5, RZ, R5, RZ ;  /* 0x00000005ff05723e */ /* 0x000fe200048070ff */
[----:B------:R-:W-:Y:S01]  /*da80*/  @!P6 STG.E.U8 desc[UR16][R30.64+0x1], R159 ;  /* 0x0000019f1e00e986 */ /* 0x000fe2000c101110 */
[----:B------:R-:W-:Y:S01]  /*da90*/  ISETP.LT.OR P6, PT, R41, 0xa, !P0 ;  /* 0x0000000a2900780c */ /* 0x000fe200047c1670 */
[----:B------:R-:W-:Y:S01]  /*daa0*/  FMUL R3, R3, UR20 ;  /* 0x0000001403037c20 */ /* 0x000fe20008400000 */
[----:B--2---:R-:W-:Y:S01]  /*dab0*/  F2FP.SATFINITE.E4M3.F32.PACK_AB_MERGE_C R33, RZ, R152, RZ ;  /* 0x00000098ff21723e */ /* 0x004fe200048070ff */
[----:B------:R-:W-:Y:S01]  /*dac0*/  @!P2 STG.E.U8 desc[UR16][R28.64+0x9], R157 ;  /* 0x0000099d1c00a986 */ /* 0x000fe2000c101110 */
[----:B------:R-:W-:Y:S01]  /*dad0*/  ISETP.LT.OR P2, PT, R41, 0x12, !P1 ;  /* 0x000000122900780c */ /* 0x000fe20004f41670 */
[----:B------:R-:W-:-:S02]  /*dae0*/  FMUL R4, R4, UR20 ;  /* 0x0000001404047c20 */ /* 0x000fc40008400000 */
[----:B------:R0:W-:Y:S01]  /*daf0*/  @!P3 STG.E.U8 desc[UR16][R28.64+0x8], R25 ;  /* 0x000008191c00b986 */ /* 0x0001e2000c101110 */
[----:B------:R-:W-:-:S03]  /*db00*/  ISETP.LT.OR P3, PT, R41, 0x11, !P1 ;  /* 0x000000112900780c */ /* 0x000fc60004f61670 */
[----:B------:R1:W-:Y:S01]  /*db10*/  @!P5 STG.E.U8 desc[UR16][R30.64+0x8], R27 ;  /* 0x0000081b1e00d986 */ /* 0x0003e2000c101110 */
[----:B------:R-:W-:-:S03]  /*db20*/  ISETP.LT.OR P5, PT, R41, 0x11, !P0 ;  /* 0x000000112900780c */ /* 0x000fc600047a1670 */
[----:B------:R-:W-:Y:S01]  /*db30*/  @!P6 STG.E.U8 desc[UR16][R30.64+0x9], R155 ;  /* 0x0000099b1e00e986 */ /* 0x000fe2000c101110 */
[----:B------:R-:W-:-:S03]  /*db40*/  ISETP.LT.OR P6, PT, R41, 0x12, !P0 ;  /* 0x000000122900780c */ /* 0x000fc600047c1670 */
[----:B------:R-:W-:Y:S01]  /*db50*/  @!P2 STG.E.U8 desc[UR16][R28.64+0x11], R153 ;  /* 0x000011991c00a986 */ /* 0x000fe2000c101110 */
[----:B------:R-:W-:Y:S02]  /*db60*/  ISETP.LT.OR P2, PT, R41, 0x1a, !P1 ;  /* 0x0000001a2900780c */ /* 0x000fe40004f41670 */
[----:B0-----:R-:W-:Y:S01]  /*db70*/  F2FP.SATFINITE.E4M3.F32.PACK_AB_MERGE_C R25, RZ, R154, RZ ;  /* 0x0000009aff19723e */ /* 0x001fe200048070ff */
[----:B------:R-:W2:Y:S01]  /*db80*/  LDL.LU R220, [R1+0x18] ;  /* 0x0000180001dc7983 */ /* 0x000ea20000300800 */
[----:B-1----:R-:W-:-:S03]  /*db90*/  F2FP.SATFINITE.E4M3.F32.PACK_AB_MERGE_C R27, RZ, R20, RZ ;  /* 0x00000014ff1b723e */ /* 0x002fc600048070ff */
[----:B------:R0:W-:Y:S01]  /*dba0*/  @!P3 STG.E.U8 desc[UR16][R28.64+0x10], R25 ;  /* 0x000010191c00b986 */ /* 0x0001e2000c101110 */
[----:B------:R-:W-:-:S03]  /*dbb0*/  ISETP.LT.OR P3, PT, R41, 0x19, !P1 ;  /* 0x000000192900780c */ /* 0x000fc60004f61670 */
[----:B------:R-:W-:Y:S01]  /*dbc0*/  @!P5 STG.E.U8 desc[UR16][R30.64+0x10], R33 ;  /* 0x000010211e00d986 */ /* 0x000fe2000c101110 */
[----:B------:R-:W-:-:S03]  /*dbd0*/  ISETP.LT.OR P5, PT, R41, 0x19, !P0 ;  /* 0x000000192900780c */ /* 0x000fc600047a1670 */
[----:B------:R1:W-:Y:S01]  /*dbe0*/  @!P6 STG.E.U8 desc[UR16][R30.64+0x11], R23 ;  /* 0x000011171e00e986 */ /* 0x0003e2000c101110 */
[----:B------:R-:W-:-:S03]  /*dbf0*/  ISETP.LT.OR P6, PT, R41, 0x1a, !P0 ;  /* 0x0000001a2900780c */ /* 0x000fc600047c1670 */
[----:B------:R4:W-:Y:S01]  /*dc00*/  @!P2 STG.E.U8 desc[UR16][R28.64+0x19], R21 ;  /* 0x000019151c00a986 */ /* 0x0009e2000c101110 */
[C---:B------:R-:W-:Y:S02]  /*dc10*/  ISETP.LT.OR P2, PT, R41.reuse, 0x22, !P1 ;  /* 0x000000222900780c */ /* 0x040fe40004f41670 */
[----:B0-----:R-:W-:Y:S01]  /*dc20*/  F2FP.SATFINITE.E4M3.F32.PACK_AB_MERGE_C R25, RZ, R22, RZ ;  /* 0x00000016ff19723e */ /* 0x001fe200048070ff */
[----:B------:R-:W2:Y:S04]  /*dc30*/  LDL.LU R222, [R1+0x1c] ;  /* 0x00001c0001de7983 */ /* 0x000ea80000300800 */
[----:B------:R-:W-:Y:S01]  /*dc40*/  @!P3 STG.E.U8 desc[UR16][R28.64+0x18], R25 ;  /* 0x000018191c00b986 */ /* 0x000fe2000c101110 */
[C---:B------:R-:W-:Y:S02]  /*dc50*/  ISETP.LT.OR P3, PT, R41.reuse, 0x21, !P1 ;  /* 0x000000212900780c */ /* 0x040fe40004f61670 */
[----:B-1----:R-:W-:Y:S01]  /*dc60*/  F2FP.SATFINITE.E4M3.F32.PACK_AB_MERGE_C R23, RZ, R18, RZ ;  /* 0x00000012ff17723e */ /* 0x002fe200048070ff */
[----:B------:R-:W-:Y:S01]  /*dc70*/  @!P5 STG.E.U8 desc[UR16][R30.64+0x18], R27 ;  /* 0x0000181b1e00d986 */ /* 0x000fe2000c101110 */
[----:B------:R-:W-:-:S02]  /*dc80*/  ISETP.LT.OR P5, PT, R41, 0x21, !P0 ;  /* 0x000000212900780c */ /* 0x000fc400047a1670 */
[----:B----4-:R-:W-:Y:S01]  /*dc90*/  F2FP.SATFINITE.E4M3.F32.PACK_AB_MERGE_C R21, RZ, R16, RZ ;  /* 0x00000010ff15723e */ /* 0x010fe200048070ff */
[----:B------:R0:W-:Y:S01]  /*dca0*/  @!P6 STG.E.U8 desc[UR16][R30.64+0x19], R19 ;  /* 0x000019131e00e986 */ /* 0x0001e2000c101110 */
[----:B------:R-:W-:-:S03]  /*dcb0*/  ISETP.LT.OR P6, PT, R41, 0x22, !P0 ;  /* 0x000000222900780c */ /* 0x000fc600047c1670 */
[----:B------:R1:W-:Y:S01]  /*dcc0*/  @!P2 STG.E.U8 desc[UR16][R28.64+0x21], R17 ;  /* 0x000021111c00a986 */ /* 0x0003e2000c101110 */
[----:B------:R-:W-:-:S03]  /*dcd0*/  ISETP.LT.OR P2, PT, R41, 0x2a, !P1 ;  /* 0x0000002a2900780c */ /* 0x000fc60004f41670 */
[----:B------:R-:W-:Y:S01]  /*dce0*/  @!P3 STG.E.U8 desc[UR16][R28.64+0x20], R23 ;  /* 0x000020171c00b986 */ /* 0x000fe2000c101110 */
[----:B------:R-:W-:-:S03]  /*dcf0*/  ISETP.LT.OR P3, PT, R41, 0x29, !P1 ;  /* 0x000000292900780c */ /* 0x000fc60004f61670 */
[----:B------:R-:W-:Y:S01]  /*dd00*/  @!P5 STG.E.U8 desc[UR16][R30.64+0x20], R21 ;  /* 0x000020151e00d986 */ /* 0x000fe2000c101110 */
[C---:B------:R-:W-:Y:S02]  /*dd10*/  ISETP.LT.OR P5, PT, R41.reuse, 0x29, !P0 ;  /* 0x000000292900780c */ /* 0x040fe400047a1670 */
[----:B0-----:R-:W-:Y:S01]  /*dd20*/  F2FP.SATFINITE.E4M3.F32.PACK_AB_MERGE_C R19, RZ, R14, RZ ;  /* 0x0000000eff13723e */ /* 0x001fe200048070ff */
[----:B------:R0:W-:Y:S01]  /*dd30*/  @!P6 STG.E.U8 desc[UR16][R30.64+0x21], R15 ;  /* 0x0000210f1e00e986 */ /* 0x0001e2000c101110 */
[C---:B------:R-:W-:Y:S02]  /*dd40*/  ISETP.LT.OR P6, PT, R41.reuse, 0x2a, !P0 ;  /* 0x0000002a2900780c */ /* 0x040fe400047c1670 */
[----:B-1----:R-:W-:Y:S01]  /*dd50*/  F2FP.SATFINITE.E4M3.F32.PACK_AB_MERGE_C R17, RZ, R12, RZ ;  /* 0x0000000cff11723e */ /* 0x002fe200048070ff */
        /* <DEDUP_REMOVED lines=15> */
[----:B0-----:R-:W-:Y:S02]  /*de50*/  F2FP.SATFINITE.E4M3.F32.PACK_AB_MERGE_C R11, RZ, R6, RZ ;  /* 0x00000006ff0b723e */ /* 0x001fe400048070ff */
[C---:B------:R-:W-:Y:S01]  /*de60*/  ISETP.LT.OR P5, PT, R41.reuse, 0x39, !P0 ;  /* 0x000000392900780c */ /* 0x040fe200047a1670 */
[----:B------:R0:W-:Y:S01]  /*de70*/  @!P6 STG.E.U8 desc[UR16][R30.64+0x31], R7 ;  /* 0x000031071e00e986 */ /* 0x0001e2000c101110 */
[----:B-1----:R-:W-:Y:S02]  /*de80*/  F2FP.SATFINITE.E4M3.F32.PACK_AB_MERGE_C R9, RZ, R4, RZ ;  /* 0x00000004ff09723e */ /* 0x002fe400048070ff */
[----:B------:R-:W-:Y:S01]  /*de90*/  ISETP.LT.OR P6, PT, R41, 0x3a, !P0 ;  /* 0x0000003a2900780c */ /* 0x000fe200047c1670 */
[----:B------:R1:W-:Y:S04]  /*dea0*/  @!P2 STG.E.U8 desc[UR16][R28.64+0x39], R5 ;  /* 0x000039051c00a986 */ /* 0x0003e8000c101110 */
[----:B------:R4:W-:Y:S01]  /*deb0*/  @!P3 STG.E.U8 desc[UR16][R28.64+0x38], R11 ;  /* 0x0000380b1c00b986 */ /* 0x0009e2000c101110 */
[----:B------:R-:W-:Y:S01]  /*dec0*/  FMUL R4, R227, UR20 ;  /* 0x00000014e3047c20 */ /* 0x000fe20008400000 */
[----:B------:R-:W-:-:S02]  /*ded0*/  ISETP.LT.OR P3, PT, R41, 0x41, !P1 ;  /* 0x000000412900780c */ /* 0x000fc40004f61670 */
[----:B0-----:R-:W-:Y:S02]  /*dee0*/  F2FP.SATFINITE.E4M3.F32.PACK_AB_MERGE_C R7, RZ, R3, RZ ;  /* 0x00000003ff07723e */ /* 0x001fe400048070ff */
[----:B-1----:R-:W-:Y:S01]  /*def0*/  F2FP.SATFINITE.E4M3.F32.PACK_AB_MERGE_C R5, RZ, R0, RZ ;  /* 0x00000000ff05723e */ /* 0x002fe200048070ff */
[----:B------:R-:W-:Y:S01]  /*df00*/  FMUL R0, R223, UR20 ;  /* 0x00000014df007c20 */ /* 0x000fe20008400000 */
[----:B------:R-:W-:Y:S01]  /*df10*/  ISETP.LT.OR P2, PT, R41, 0x42, !P1 ;  /* 0x000000422900780c */ /* 0x000fe20004f41670 */
[----:B------:R-:W2:Y:S01]  /*df20*/  LDL.LU R223, [R1+0x20] ;  /* 0x0000200001df7983 */ /* 0x000ea20000300800 */
[----:B----4-:R-:W-:Y:S02]  /*df30*/  F2FP.SATFINITE.E4M3.F32.PACK_AB_MERGE_C R11, RZ, R2, RZ ;  /* 0x00000002ff0b723e */ /* 0x010fe400048070ff */
[----:B------:R-:W-:Y:S01]  /*df40*/  F2FP.SATFINITE.E4M3.F32.PACK_AB_MERGE_C R13, RZ, R0, RZ ;  /* 0x00000000ff0d723e */ /* 0x000fe200048070ff */
[----:B---3--:R-:W-:Y:S01]  /*df50*/  FMUL R0, R225, UR20 ;  /* 0x00000014e1007c20 */ /* 0x008fe20008400000 */
[----:B------:R-:W-:Y:S01]  /*df60*/  FMUL R2, R224, UR20 ;  /* 0x00000014e0027c20 */ /* 0x000fe20008400000 */
[----:B------:R-:W3:Y:S04]  /*df70*/  LDL.LU R225, [R1+0x24] ;  /* 0x0000240001e17983 */ /* 0x000ee80000300800 */
[----:B------:R-:W4:Y:S01]  /*df80*/  LDL.LU R224, [R1+0x28] ;  /* 0x0000280001e07983 */ /* 0x000f220000300800 */
[----:B------:R-:W-:-:S03]  /*df90*/  FMUL R3, R226, UR20 ;  /* 0x00000014e2037c20 */ /* 0x000fc60008400000 */
[----:B------:R-:W4:Y:S04]  /*dfa0*/  LDL.LU R226, [R1+0x2c] ;  /* 0x00002c0001e27983 */ /* 0x000f280000300800 */
[----:B------:R-:W4:Y:S04]  /*dfb0*/  LDL.LU R227, [R1+0x30] ;  /* 0x0000300001e37983 */ /* 0x000f280000300800 */
[----:B------:R-:W-:Y:S01]  /*dfc0*/  @!P5 STG.E.U8 desc[UR16][R30.64+0x38], R9 ;  /* 0x000038091e00d986 */ /* 0x000fe2000c101110 */
[----:B------:R-:W-:-:S03]  /*dfd0*/  ISETP.LT.OR P5, PT, R41, 0x41, !P0 ;  /* 0x000000412900780c */ /* 0x000fc600047a1670 */
[----:B------:R0:W-:Y:S01]  /*dfe0*/  @!P6 STG.E.U8 desc[UR16][R30.64+0x39], R7 ;  /* 0x000039071e00e986 */ /* 0x0001e2000c101110 */
[----:B------:R-:W-:-:S03]  /*dff0*/  ISETP.LT.OR P6, PT, R41, 0x42, !P0 ;  /* 0x000000422900780c */ /* 0x000fc600047c1670 */
[----:B------:R-:W-:Y:S01]  /*e000*/  @!P3 STG.E.U8 desc[UR16][R28.64+0x40], R11 ;  /* 0x0000400b1c00b986 */ /* 0x000fe2000c101110 */
[----:B------:R-:W-:-:S03]  /*e010*/  ISETP.LT.OR P3, PT, R41, 0x49, !P1 ;  /* 0x000000492900780c */ /* 0x000fc60004f61670 */
[----:B------:R1:W-:Y:S01]  /*e020*/  @!P2 STG.E.U8 desc[UR16][R28.64+0x41], R5 ;  /* 0x000041051c00a986 */ /* 0x0003e2000c101110 */
[----:B0-----:R-:W-:-:S03]  /*e030*/  F2FP.SATFINITE.E4M3.F32.PACK_AB_MERGE_C R7, RZ, R0, RZ ;  /* 0x00000000ff07723e */ /* 0x001fc600048070ff */
[----:B------:R-:W-:Y:S01]  /*e040*/  @!P5 STG.E.U8 desc[UR16][R30.64+0x40], R13 ;  /* 0x0000400d1e00d986 */ /* 0x000fe2000c101110 */
[C---:B------:R-:W-:Y:S02]  /*e050*/  ISETP.LT.OR P2, PT, R41.reuse, 0x4a, !P1 ;  /* 0x0000004a2900780c */ /* 0x040fe40004f41670 */
[----:B-1----:R-:W-:Y:S01]  /*e060*/  F2FP.SATFINITE.E4M3.F32.PACK_AB_MERGE_C R5, RZ, R2, RZ ;  /* 0x00000002ff05723e */ /* 0x002fe200048070ff */
[----:B------:R0:W-:Y:S01]  /*e070*/  @!P6 STG.E.U8 desc[UR16][R30.64+0x41], R7 ;  /* 0x000041071e00e986 */ /* 0x0001e2000c101110 */
[C---:B------:R-:W-:Y:S02]  /*e080*/  ISETP.LT.OR P5, PT, R41.reuse, 0x49, !P0 ;  /* 0x000000492900780c */ /* 0x040fe400047a1670 */
[C---:B------:R-:W-:Y:S01]  /*e090*/  ISETP.LT.OR P6, PT, R41.reuse, 0x4a, !P0 ;  /* 0x0000004a2900780c */ /* 0x040fe200047c1670 */
[----:B------:R1:W-:Y:S01]  /*e0a0*/  @!P3 STG.E.U8 desc[UR16][R28.64+0x48], R5 ;  /* 0x000048051c00b986 */ /* 0x0003e2000c101110 */
[----:B------:R-:W-:Y:S02]  /*e0b0*/  ISETP.LT.OR P3, PT, R41, 0x51, !P1 ;  /* 0x000000512900780c */ /* 0x000fe40004f61670 */
[----:B------:R-:W-:-:S02]  /*e0c0*/  F2FP.SATFINITE.E4M3.F32.PACK_AB_MERGE_C R9, RZ, R3, RZ ;  /* 0x00000003ff09723e */ /* 0x000fc400048070ff */
[----:B------:R-:W-:-:S03]  /*e0d0*/  F2FP.SATFINITE.E4M3.F32.PACK_AB_MERGE_C R11, RZ, R4, RZ ;  /* 0x00000004ff0b723e */ /* 0x000fc600048070ff */
[----:B------:R1:W-:Y:S04]  /*e0e0*/  @!P2 STG.E.U8 desc[UR16][R28.64+0x49], R9 ;  /* 0x000049091c00a986 */ /* 0x0003e8000c101110 */
[----:B------:R-:W-:Y:S01]  /*e0f0*/  @!P5 STG.E.U8 desc[UR16][R30.64+0x48], R11 ;  /* 0x0000480b1e00d986 */ /* 0x000fe2000c101110 */
[----:B------:R-:W-:-:S03]  /*e100*/  FMUL R0, R221, UR20 ;  /* 0x00000014dd007c20 */ /* 0x000fc60008400000 */
[----:B------:R-:W4:Y:S02]  /*e110*/  LDL.LU R221, [R1+0x34] ;  /* 0x0000340001dd7983 */ /* 0x000f240000300800 */
[----:B0-----:R-:W-:-:S05]  /*e120*/  F2FP.SATFINITE.E4M3.F32.PACK_AB_MERGE_C R7, RZ, R0, RZ ;  /* 0x00000000ff07723e */ /* 0x001fca00048070ff */
[----:B------:R-:W-:Y:S01]  /*e130*/  @!P6 STG.E.U8 desc[UR16][R30.64+0x49], R7 ;  /* 0x000049071e00e986 */ /* 0x000fe2000c101110 */
[----:B--2---:R-:W-:-:S03]  /*e140*/  FMUL R2, R220, UR20 ;  /* 0x00000014dc027c20 */ /* 0x004fc60008400000 */
[----:B------:R-:W2:Y:S02]  /*e150*/  LDL.LU R220, [R1+0x38] ;  /* 0x0000380001dc7983 */ /* 0x000ea40000300800 */
[----:B-1----:R-:W-:-:S05]  /*e160*/  F2FP.SATFINITE.E4M3.F32.PACK_AB_MERGE_C R5, RZ, R2, RZ ;  /* 0x00000002ff05723e */ /* 0x002fca00048070ff */
[----:B------:R0:W-:Y:S01]  /*e170*/  @!P3 STG.E.U8 desc[UR16][R28.64+0x50], R5 ;  /* 0x000050051c00b986 */ /* 0x0001e2000c101110 */
[----:B------:R-:W-:-:S03]  /*e180*/  FMUL R3, R222, UR20 ;  /* 0x00000014de037c20 */ /* 0x000fc60008400000 */
[----:B------:R-:W2:Y:S02]  /*e190*/  LDL.LU R222, [R1+0x3c] ;  /* 0x00003c0001de7983 */ /* 0x000ea40000300800 */
[----:B------:R-:W-:Y:S01]  /*e1a0*/  F2FP.SATFINITE.E4M3.F32.PACK_AB_MERGE_C R9, RZ, R3, RZ ;  /* 0x00000003ff09723e */ /* 0x000fe200048070ff */
[----:B------:R-:W-:Y:S02]  /*e1b0*/  FMUL R0, R223, UR20 ;  /* 0x00000014df007c20 */ /* 0x000fe40008400000 */
[----:B------:R-:W2:Y:S03]  /*e1c0*/  LDL.LU R223, [R1+0x40] ;  /* 0x0000400001df7983 */ /* 0x000ea60000300800 */
[----:B------:R-:W-:Y:S01]  /*e1d0*/  F2FP.SATFINITE.E4M3.F32.PACK_AB_MERGE_C R13, RZ, R0, RZ ;  /* 0x00000000ff0d723e */ /* 0x000fe200048070ff */
[----:B---3--:R-:W-:Y:S02]  /*e1e0*/  FMUL R2, R225, UR20 ;  /* 0x00000014e1027c20 */ /* 0x008fe40008400000 */
[----:B------:R-:W3:Y:S01]  /*e1f0*/  LDL.LU R225, [R1+0x44] ;  /* 0x0000440001e17983 */ /* 0x000ee20000300800 */
[----:B----4-:R-:W-:-:S03]  /*e200*/  FMUL R0, R224, UR20 ;  /* 0x00000014e0007c20 */ /* 0x010fc60008400000 */
[----:B------:R-:W4:Y:S01]  /*e210*/  LDL.LU R224, [R1+0x48] ;  /* 0x0000480001e07983 */ /* 0x000f220000300800 */
[----:B------:R-:W-:Y:S01]  /*e220*/  FMUL R3, R226, UR20 ;  /* 0x00000014e2037c20 */ /* 0x000fe20008400000 */
[----:B0-----:R-:W-:Y:S02]  /*e230*/  F2FP.SATFINITE.E4M3.F32.PACK_AB_MERGE_C R5, RZ, R0, RZ ;  /* 0x00000000ff05723e */ /* 0x001fe400048070ff */
[----:B------:R-:W4:Y:S01]  /*e240*/  LDL.LU R226, [R1+0x4c] ;  /* 0x00004c0001e27983 */ /* 0x000f220000300800 */
[----:B------:R-:W-:-:S03]  /*e250*/  FMUL R0, R227, UR20 ;  /* 0x00000014e3007c20 */ /* 0x000fc60008400000 */
[----:B------:R-:W4:Y:S01]  /*e260*/  LDL.LU R227, [R1+0x50] ;  /* 0x0000500001e37983 */ /* 0x000f220000300800 */
[C---:B------:R-:W-:Y:S02]  /*e270*/  ISETP.LT.OR P2, PT, R41.reuse, 0x52, !P1 ;  /* 0x000000522900780c */ /* 0x040fe40004f41670 */
[C---:B------:R-:W-:Y:S01]  /*e280*/  ISETP.LT.OR P6, PT, R41.reuse, 0x52, !P0 ;  /* 0x000000522900780c */ /* 0x040fe200047c1670 */
[----:B------:R-:W4:Y:S01]  /*e290*/  LDL.LU R219, [R1+0x54] ;  /* 0x0000540001db7983 */ /* 0x000f220000300800 */
[C---:B------:R-:W-:Y:S02]  /*e2a0*/  ISETP.LT.OR P5, PT, R41.reuse, 0x51, !P0 ;  /* 0x000000512900780c */ /* 0x040fe400047a1670 */
[----:B------:R-:W-:Y:S02]  /*e2b0*/  ISETP.LT.OR P3, PT, R41, 0x59, !P1 ;  /* 0x000000592900780c */ /* 0x000fe40004f61670 */
[----:B------:R-:W-:Y:S02]  /*e2c0*/  F2FP.SATFINITE.E4M3.F32.PACK_AB_MERGE_C R7, RZ, R2, RZ ;  /* 0x00000002ff07723e */ /* 0x000fe400048070ff */
[----:B------:R-:W-:-:S03]  /*e2d0*/  F2FP.SATFINITE.E4M3.F32.PACK_AB_MERGE_C R11, RZ, R0, RZ ;  /* 0x00000000ff0b723e */ /* 0x000fc600048070ff */
[----:B------:R0:W-:Y:S01]  /*e2e0*/  @!P2 STG.E.U8 desc[UR16][R28.64+0x51], R9 ;  /* 0x000051091c00a986 */ /* 0x0001e2000c101110 */
[----:B------:R-:W-:-:S03]  /*e2f0*/  ISETP.LT.OR P2, PT, R41, 0x5a, !P1 ;  /* 0x0000005a2900780c */ /* 0x000fc60004f41670 */
[----:B------:R-:W-:Y:S01]  /*e300*/  @!P6 STG.E.U8 desc[UR16][R30.64+0x51], R7 ;  /* 0x000051071e00e986 */ /* 0x000fe2000c101110 */
[----:B------:R-:W-:-:S03]  /*e310*/  ISETP.LT.OR P6, PT, R41, 0x5a, !P0 ;  /* 0x0000005a2900780c */ /* 0x000fc600047c1670 */
[----:B------:R-:W-:Y:S01]  /*e320*/  @!P5 STG.E.U8 desc[UR16][R30.64+0x50], R13 ;  /* 0x0000500d1e00d986 */ /* 0x000fe2000c101110 */
[----:B0-----:R-:W-:-:S03]  /*e330*/  F2FP.SATFINITE.E4M3.F32.PACK_AB_MERGE_C R9, RZ, R3, RZ ;  /* 0x00000003ff09723e */ /* 0x001fc600048070ff */
[----:B------:R0:W-:Y:S04]  /*e340*/  @!P3 STG.E.U8 desc[UR16][R28.64+0x58], R5 ;  /* 0x000058051c00b986 */ /* 0x0001e8000c101110 */
[----:B------:R1:W-:Y:S01]  /*e350*/  @!P2 STG.E.U8 desc[UR16][R28.64+0x59], R9 ;  /* 0x000059091c00a986 */ /* 0x0003e2000c101110 */
[----:B------:R-:W-:-:S03]  /*e360*/  FMUL R0, R221, UR20 ;  /* 0x00000014dd007c20 */ /* 0x000fc60008400000 */
[----:B------:R-:W4:Y:S02]  /*e370*/  LDL.LU R221, [R1+0x58] ;  /* 0x0000580001dd7983 */ /* 0x000f240000300800 */
[----:B0-----:R-:W-:-:S05]  /*e380*/  F2FP.SATFINITE.E4M3.F32.PACK_AB_MERGE_C R5, RZ, R0, RZ ;  /* 0x00000000ff05723e */ /* 0x001fca00048070ff */
[----:B------:R0:W-:Y:S01]  /*e390*/  @!P6 STG.E.U8 desc[UR16][R30.64+0x59], R5 ;  /* 0x000059051e00e986 */ /* 0x0001e2000c101110 */
[----:B--2---:R-:W-:-:S03]  /*e3a0*/  FMUL R2, R220, UR20 ;  /* 0x00000014dc027c20 */ /* 0x004fc60008400000 */
[----:B------:R-:W2:Y:S02]  /*e3b0*/  LDL.LU R220, [R1+0x5c] ;  /* 0x00005c0001dc7983 */ /* 0x000ea40000300800 */
[----:B------:R-:W-:Y:S01]  /*e3c0*/  F2FP.SATFINITE.E4M3.F32.PACK_AB_MERGE_C R7, RZ, R2, RZ ;  /* 0x00000002ff07723e */ /* 0x000fe200048070ff */
[----:B------:R-:W-:Y:S02]  /*e3d0*/  FMUL R3, R222, UR20 ;  /* 0x00000014de037c20 */ /* 0x000fe40008400000 */
[----:B------:R-:W2:Y:S03]  /*e3e0*/  LDL.LU R222, [R1+0x60] ;  /* 0x0000600001de7983 */ /* 0x000ea60000300800 */
[----:B-1----:R-:W-:Y:S01]  /*e3f0*/  F2FP.SATFINITE.E4M3.F32.PACK_AB_MERGE_C R9, RZ, R3, RZ ;  /* 0x00000003ff09723e */ /* 0x002fe200048070ff */
[----:B------:R-:W-:Y:S02]  /*e400*/  FMUL R4, R223, UR20 ;  /* 0x00000014df047c20 */ /* 0x000fe40008400000 */
[----:B------:R-:W2:Y:S01]  /*e410*/  LDL.LU R223, [R1+0x64] ;  /* 0x0000640001df7983 */ /* 0x000ea20000300800 */
[----:B---3--:R-:W-:-:S03]  /*e420*/  FMUL R0, R225, UR20 ;  /* 0x00000014e1007c20 */ /* 0x008fc60008400000 */
[----:B------:R-:W3:Y:S01]  /*e430*/  LDL.LU R225, [R1+0x68] ;  /* 0x0000680001e17983 */ /* 0x000ee20000300800 */
[----:B----4-:R-:W-:Y:S01]  /*e440*/  FMUL R2, R224, UR20 ;  /* 0x00000014e0027c20 */ /* 0x010fe20008400000 */
[----:B0-----:R-:W-:Y:S02]  /*e450*/  F2FP.SATFINITE.E4M3.F32.PACK_AB_MERGE_C R5, RZ, R0, RZ ;  /* 0x00000000ff05723e */ /* 0x001fe400048070ff */
[----:B------:R-:W4:Y:S01]  /*e460*/  LDL.LU R224, [R1+0x6c] ;  /* 0x00006c0001e07983 */ /* 0x000f220000300800 */
[----:B------:R-:W-:-:S03]  /*e470*/  FMUL R3, R226, UR20 ;  /* 0x00000014e2037c20 */ /* 0x000fc60008400000 */
[----:B------:R-:W4:Y:S01]  /*e480*/  LDL.LU R226, [R1+0x70] ;  /* 0x0000700001e27983 */ /* 0x000f220000300800 */
[----:B------:R-:W-:-:S03]  /*e490*/  FMUL R0, R227, UR20 ;  /* 0x00000014e3007c20 */ /* 0x000fc60008400000 */
[----:B------:R-:W4:Y:S01]  /*e4a0*/  LDL.LU R227, [R1+0x74] ;  /* 0x0000740001e37983 */ /* 0x000f220000300800 */
[C---:B------:R-:W-:Y:S02]  /*e4b0*/  ISETP.LT.OR P5, PT, R41.reuse, 0x59, !P0 ;  /* 0x000000592900780c */ /* 0x040fe400047a1670 */
[C---:B------:R-:W-:Y:S02]  /*e4c0*/  ISETP.LT.OR P2, PT, R41.reuse, 0x62, !P1 ;  /* 0x000000622900780c */ /* 0x040fe40004f41670 */
[C---:B------:R-:W-:Y:S02]  /*e4d0*/  ISETP.LT.OR P3, PT, R41.reuse, 0x61, !P1 ;  /* 0x000000612900780c */ /* 0x040fe40004f61670 */
[----:B------:R-:W-:-:S07]  /*e4e0*/  ISETP.LT.OR P6, PT, R41, 0x62, !P0 ;  /* 0x000000622900780c */ /* 0x000fce00047c1670 */
[----:B------:R-:W-:Y:S01]  /*e4f0*/  @!P5 STG.E.U8 desc[UR16][R30.64+0x58], R11 ;  /* 0x0000580b1e00d986 */ /* 0x000fe2000c101110 */
[----:B------:R-:W-:-:S03]  /*e500*/  ISETP.LT.OR P5, PT, R41, 0x61, !P0 ;  /* 0x000000612900780c */ /* 0x000fc600047a1670 */
[----:B------:R0:W-:Y:S01]  /*e510*/  @!P2 STG.E.U8 desc[UR16][R28.64+0x61], R9 ;  /* 0x000061091c00a986 */ /* 0x0001e2000c101110 */
[----:B------:R-:W-:-:S03]  /*e520*/  ISETP.LT.OR P2, PT, R41, 0x6a, !P1 ;  /* 0x0000006a2900780c */ /* 0x000fc60004f41670 */
[----:B------:R1:W-:Y:S01]  /*e530*/  @!P3 STG.E.U8 desc[UR16][R28.64+0x60], R7 ;  /* 0x000060071c00b986 */ /* 0x0003e2000c101110 */
[----:B------:R-:W-:Y:S02]  /*e540*/  ISETP.LT.OR P3, PT, R41, 0x69, !P1 ;  /* 0x000000692900780c */ /* 0x000fe40004f61670 */
[----:B------:R-:W-:Y:S01]  /*e550*/  F2FP.SATFINITE.E4M3.F32.PACK_AB_MERGE_C R13, RZ, R4, RZ ;  /* 0x00000004ff0d723e */ /* 0x000fe200048070ff */
[----:B------:R1:W-:Y:S01]  /*e560*/  @!P6 STG.E.U8 desc[UR16][R30.64+0x61], R5 ;  /* 0x000061051e00e986 */ /* 0x0003e2000c101110 */
[----:B0-----:R-:W-:-:S03]  /*e570*/  F2FP.SATFINITE.E4M3.F32.PACK_AB_MERGE_C R9, RZ, R3, RZ ;  /* 0x00000003ff09723e */ /* 0x001fc600048070ff */
[----:B------:R-:W-:Y:S01]  /*e580*/  @!P5 STG.E.U8 desc[UR16][R30.64+0x60], R13 ;  /* 0x0000600d1e00d986 */ /* 0x000fe2000c101110 */
[----:B-1----:R-:W-:-:S03]  /*e590*/  F2FP.SATFINITE.E4M3.F32.PACK_AB_MERGE_C R7, RZ, R2, RZ ;  /* 0x00000002ff07723e */ /* 0x002fc600048070ff */
[----:B------:R-:W-:Y:S01]  /*e5a0*/  @!P2 STG.E.U8 desc[UR16][R28.64+0x69], R9 ;  /* 0x000069091c00a986 */ /* 0x000fe2000c101110 */
[C---:B------:R-:W-:Y:S02]  /*e5b0*/  ISETP.LT.OR P5, PT, R41.reuse, 0x69, !P0 ;  /* 0x000000692900780c */ /* 0x040fe400047a1670 */
[C---:B------:R-:W-:Y:S01]  /*e5c0*/  ISETP.LT.OR P6, PT, R41.reuse, 0x6a, !P0 ;  /* 0x0000006a2900780c */ /* 0x040fe200047c1670 */
[----:B------:R0:W-:Y:S01]  /*e5d0*/  @!P3 STG.E.U8 desc[UR16][R28.64+0x68], R7 ;  /* 0x000068071c00b986 */ /* 0x0001e2000c101110 */
[----:B------:R-:W-:Y:S01]  /*e5e0*/  ISETP.LT.OR P2, PT, R41, 0x72, !P1 ;  /* 0x000000722900780c */ /* 0x000fe20004f41670 */
[----:B------:R-:W-:Y:S01]  /*e5f0*/  FMUL R2, R219, UR20 ;  /* 0x00000014db027c20 */ /* 0x000fe20008400000 */
[----:B------:R-:W-:Y:S02]  /*e600*/  ISETP.LT.OR P3, PT, R41, 0x71, !P1 ;  /* 0x000000712900780c */ /* 0x000fe40004f61670 */
[----:B------:R-:W-:Y:S02]  /*e610*/  F2FP.SATFINITE.E4M3.F32.PACK_AB_MERGE_C R11, RZ, R0, RZ ;  /* 0x00000000ff0b723e */ /* 0x000fe400048070ff */
[----:B------:R-:W-:-:S03]  /*e620*/  F2FP.SATFINITE.E4M3.F32.PACK_AB_MERGE_C R5, RZ, R2, RZ ;  /* 0x00000002ff05723e */ /* 0x000fc600048070ff */
[----:B------:R-:W-:Y:S01]  /*e630*/  @!P5 STG.E.U8 desc[UR16][R30.64+0x68], R11 ;  /* 0x0000680b1e00d986 */ /* 0x000fe2000c101110 */
[----:B------:R-:W-:-:S03]  /*e640*/  ISETP.LT.OR P5, PT, R41, 0x71, !P0 ;  /* 0x000000712900780c */ /* 0x000fc600047a1670 */
[----:B------:R-:W-:Y:S01]  /*e650*/  @!P6 STG.E.U8 desc[UR16][R30.64+0x69], R5 ;  /* 0x000069051e00e986 */ /* 0x000fe2000c101110 */
[----:B------:R-:W-:Y:S01]  /*e660*/  ISETP.LT.OR P6, PT, R41, 0x72, !P0 ;  /* 0x000000722900780c */ /* 0x000fe200047c1670 */
[----:B------:R-:W-:-:S05]  /*e670*/  FMUL R0, R221, UR20 ;  /* 0x00000014dd007c20 */ /* 0x000fca0008400000 */
[----:B0-----:R-:W-:-:S05]  /*e680*/  F2FP.SATFINITE.E4M3.F32.PACK_AB_MERGE_C R7, RZ, R0, RZ ;  /* 0x00000000ff07723e */ /* 0x001fca00048070ff */
[----:B------:R0:W-:Y:S01]  /*e690*/  @!P3 STG.E.U8 desc[UR16][R28.64+0x70], R7 ;  /* 0x000070071c00b986 */ /* 0x0001e2000c101110 */
[C---:B------:R-:W-:Y:S02]  /*e6a0*/  ISETP.LT.OR P3, PT, R41.reuse, 0x79, !P0 ;  /* 0x000000792900780c */ /* 0x040fe40004761670 */
[----:B------:R-:W-:Y:S01]  /*e6b0*/  ISETP.LT.OR P0, PT, R41, 0x7a, !P0 ;  /* 0x0000007a2900780c */ /* 0x000fe20004701670 */
[----:B--2---:R-:W-:-:S05]  /*e6c0*/  FMUL R3, R220, UR20 ;  /* 0x00000014dc037c20 */ /* 0x004fca0008400000 */
[----:B------:R-:W-:-:S05]  /*e6d0*/  F2FP.SATFINITE.E4M3.F32.PACK_AB_MERGE_C R9, RZ, R3, RZ ;  /* 0x00000003ff09723e */ /* 0x000fca00048070ff */
[----:B------:R1:W-:Y:S01]  /*e6e0*/  @!P2 STG.E.U8 desc[UR16][R28.64+0x71], R9 ;  /* 0x000071091c00a986 */ /* 0x0003e2000c101110 */
[C---:B------:R-:W-:Y:S02]  /*e6f0*/  ISETP.LT.OR P2, PT, R41.reuse, 0x79, !P1 ;  /* 0x000000792900780c */ /* 0x040fe40004f41670 */
[----:B------:R-:W-:Y:S01]  /*e700*/  ISETP.LT.OR P1, PT, R41, 0x7a, !P1 ;  /* 0x0000007a2900780c */ /* 0x000fe20004f21670 */
[----:B------:R-:W-:-:S05]  /*e710*/  FMUL R0, R222, UR20 ;  /* 0x00000014de007c20 */ /* 0x000fca0008400000 */
[----:B------:R-:W-:-:S05]  /*e720*/  F2FP.SATFINITE.E4M3.F32.PACK_AB_MERGE_C R13, RZ, R0, RZ ;  /* 0x00000000ff0d723e */ /* 0x000fca00048070ff */
[----:B------:R2:W-:Y:S01]  /*e730*/  @!P5 STG.E.U8 desc[UR16][R30.64+0x70], R13 ;  /* 0x0000700d1e00d986 */ /* 0x0005e2000c101110 */
[----:B------:R-:W-:Y:S01]  /*e740*/  FMUL R0, R223, UR20 ;  /* 0x00000014df007c20 */ /* 0x000fe20008400000 */
[----:B---3--:R-:W-:Y:S01]  /*e750*/  FMUL R2, R225, UR20 ;  /* 0x00000014e1027c20 */ /* 0x008fe20008400000 */
[----:B----4-:R-:W-:-:S03]  /*e760*/  FMUL R3, R224, UR20 ;  /* 0x00000014e0037c20 */ /* 0x010fc60008400000 */
[----:B0-----:R-:W-:Y:S01]  /*e770*/  F2FP.SATFINITE.E4M3.F32.PACK_AB_MERGE_C R7, RZ, R0, RZ ;  /* 0x00000000ff07723e */ /* 0x001fe200048070ff */
[----:B------:R-:W-:Y:S01]  /*e780*/  FMUL R4, R226, UR20 ;  /* 0x00000014e2047c20 */ /* 0x000fe20008400000 */
[----:B------:R-:W-:Y:S01]  /*e790*/  FMUL R5, R227, UR20 ;  /* 0x00000014e3057c20 */ /* 0x000fe20008400000 */
[----:B-1----:R-:W-:Y:S02]  /*e7a0*/  F2FP.SATFINITE.E4M3.F32.PACK_AB_MERGE_C R9, RZ, R2, RZ ;  /* 0x00000002ff09723e */ /* 0x002fe400048070ff */
[----:B------:R-:W-:Y:S02]  /*e7b0*/  F2FP.SATFINITE.E4M3.F32.PACK_AB_MERGE_C R3, RZ, R3, RZ ;  /* 0x00000003ff03723e */ /* 0x000fe400048070ff */
[----:B------:R-:W-:Y:S02]  /*e7c0*/  F2FP.SATFINITE.E4M3.F32.PACK_AB_MERGE_C R11, RZ, R4, RZ ;  /* 0x00000004ff0b723e */ /* 0x000fe400048070ff */
[----:B------:R-:W-:Y:S01]  /*e7d0*/  F2FP.SATFINITE.E4M3.F32.PACK_AB_MERGE_C R5, RZ, R5, RZ ;  /* 0x00000005ff05723e */ /* 0x000fe200048070ff */
[----:B------:R2:W-:Y:S04]  /*e7e0*/  @!P6 STG.E.U8 desc[UR16][R30.64+0x71], R7 ;  /* 0x000071071e00e986 */ /* 0x0005e8000c101110 */
[----:B------:R2:W-:Y:S04]  /*e7f0*/  @!P2 STG.E.U8 desc[UR16][R28.64+0x78], R9 ;  /* 0x000078091c00a986 */ /* 0x0005e8000c101110 */
[----:B------:R2:W-:Y:S04]  /*e800*/  @!P1 STG.E.U8 desc[UR16][R28.64+0x79], R3 ;  /* 0x000079031c009986 */ /* 0x0005e8000c101110 */
[----:B------:R2:W-:Y:S04]  /*e810*/  @!P3 STG.E.U8 desc[UR16][R30.64+0x78], R11 ;  /* 0x0000780b1e00b986 */ /* 0x0005e8000c101110 */
[----:B------:R2:W-:Y:S02]  /*e820*/  @!P0 STG.E.U8 desc[UR16][R30.64+0x79], R5 ;  /* 0x000079051e008986 */ /* 0x0005e4000c101110 */
.L_x_296:
[----:B------:R-:W-:Y:S05]  /*e830*/  BSYNC B0 ;  /* 0x0000000000007941 */ /* 0x000fea0003800000 */
.L_x_38:
[----:B0-2---:R-:W2:Y:S04]  /*e840*/  LDL.LU R3, [R1+0x80] ;  /* 0x0000800001037983 */ /* 0x005ea80000300800 */
[----:B-----5:R-:W2:Y:S01]  /*e850*/  LDL.LU R2, [R1+0x84] ;  /* 0x0000840001027983 */ /* 0x020ea20000300800 */
[----:B------:R-:W-:Y:S01]  /*e860*/  ULDC UR6, c[0x0][0xc] ;  /* 0x0000030000067ab9 */ /* 0x000fe20000000800 */
[----:B------:R-:W-:Y:S01]  /*e870*/  ULDC UR7, c[0x0][0x10] ;  /* 0x0000040000077ab9 */ /* 0x000fe20000000800 */
[----:B------:R-:W2:Y:S01]  /*e880*/  LDC R5, c[0x0][0x14] ;  /* 0x00000500ff057b82 */ /* 0x000ea20000000800 */
[----:B------:R-:W-:Y:S01]  /*e890*/  UIMAD.WIDE.U32 UR6, UR6, UR7, URZ ;  /* 0x00000007060672a5 */ /* 0x000fe2000f8e003f */
[----:B------:R-:W-:Y:S01]  /*e8a0*/  PRMT R0, RZ, 0x7610, R0 ;  /* 0x00007610ff007816 */ /* 0x000fe20000000000 */
[----:B------:R-:W-:-:S04]  /*e8b0*/  UMOV UR22, 0xffffffff ;  /* 0xffffffff00167882 */ /* 0x000fc80000000000 */
[----:B--2---:R-:W-:-:S04]  /*e8c0*/  IMAD.WIDE.U32 R2, R5, UR6, R2 ;  /* 0x0000000605027c25 */ /* 0x004fc8000f8e0002 */
[----:B------:R-:W-:Y:S01]  /*e8d0*/  IMAD R5, R5, UR7, RZ ;  /* 0x0000000705057c24 */ /* 0x000fe2000f8e02ff */
[----:B------:R-:W-:Y:S01]  /*e8e0*/  ULDC.64 UR6, c[0x0][0x650] ;  /* 0x0001940000067ab9 */ /* 0x000fe20000000a00 */
[----:B------:R-:W-:Y:S01]  /*e8f0*/  IMAD.MOV.U32 R19, RZ, RZ, R2 ;  /* 0x000000ffff137224 */ /* 0x000fe200078e0002 */
[----:B------:R-:W-:Y:S01]  /*e900*/  ISETP.GE.U32.AND P0, PT, R2, UR6, PT ;  /* 0x0000000602007c0c */ /* 0x000fe2000bf06070 */
[----:B------:R-:W-:Y:S02]  /*e910*/  IMAD.IADD R22, R3, 0x1, R5 ;  /* 0x0000000103167824 */ /* 0x000fe400078e0205 */
[----:B------:R-:W-:-:S03]  /*e920*/  IMAD.MOV.U32 R2, RZ, RZ, -0x1 ;  /* 0xffffffffff027424 */ /* 0x000fc600078e00ff */
[----:B------:R0:W-:Y:S01]  /*e930*/  STL [R1+0x80], R22 ;  /* 0x0000801601007387 */ /* 0x0001e20000100800 */
[----:B------:R-:W-:-:S03]  /*e940*/  ISETP.GE.U32.AND.EX P0, PT, R22, UR7, PT, P0 ;  /* 0x0000000716007c0c */ /* 0x000fc6000bf06100 */
[----:B------:R0:W-:Y:S04]  /*e950*/  STL [R1+0x84], R19 ;  /* 0x0000841301007387 */ /* 0x0001e80000100800 */
[----:B------:R0:W-:Y:S06]  /*e960*/  STL [R1+0x88], R2 ;  /* 0x0000880201007387 */ /* 0x0001ec0000100800 */
[----:B------:R-:W-:Y:S05]  /*e970*/  @P0 BRA `(.L_x_297) ;  /* 0x00000004006c0947 */ /* 0x000fea0003800000 */
[----:B------:R-:W2:Y:S01]  /*e980*/  S2R R14, SR_CTAID.X ;  /* 0x00000000000e7919 */ /* 0x000ea20000002500 */
[----:B------:R-:W5:Y:S01]  /*e990*/  LDC.64 R8, c[0x0][0x628] ;  /* 0x00018a00ff087b82 */ /* 0x000f620000000a00 */
[----:B------:R-:W-:Y:S01]  /*e9a0*/  ULDC UR6, c[0x0][0x150] ;  /* 0x0000540000067ab9 */ /* 0x000fe20000000800 */
[----:B------:R-:W-:Y:S01]  /*e9b0*/  IMAD.MOV.U32 R6, RZ, RZ, R19 ;  /* 0x000000ffff067224 */ /* 0x000fe200078e0013 */
[----:B------:R-:W0:Y:S01]  /*e9c0*/  S2R R16, SR_CTAID.Y ;  /* 0x0000000000107919 */ /* 0x000e220000002600 */
[----:B------:R-:W-:-:S04]  /*e9d0*/  IMAD.MOV.U32 R7, RZ, RZ, R22 ;  /* 0x000000ffff077224 */ /* 0x000fc800078e0016 */
[----:B------:R-:W0:Y:S08]  /*e9e0*/  LDC R17, c[0x0][0x144] ;  /* 0x00005100ff117b82 */ /* 0x000e300000000800 */
[----:B------:R-:W0:Y:S08]  /*e9f0*/  LDC R10, c[0x0][0x630] ;  /* 0x00018c00ff0a7b82 */ /* 0x000e300000000800 */
[----:B------:R-:W0:Y:S01]  /*ea00*/  LDC.64 R12, c[0x0][0x620] ;  /* 0x00018800ff0c7b82 */ /* 0x000e220000000a00 */
[----:B-----5:R-:W-:-:S04]  /*ea10*/  ISETP.NE.U32.AND P0, PT, R8, RZ, PT ;  /* 0x000000ff0800720c */ /* 0x020fc80003f05070 */
[----:B------:R-:W-:Y:S02]  /*ea20*/  ISETP.NE.AND.EX P0, PT, R9, RZ, PT, P0 ;  /* 0x000000ff0900720c */ /* 0x000fe40003f05300 */
[----:B--2---:R-:W-:-:S05]  /*ea30*/  I2FP.F32.U32 R0, R14 ;  /* 0x0000000e00007245 */ /* 0x004fca0000201000 */
[----:B------:R-:W-:-:S04]  /*ea40*/  FMUL R0, R0, UR6 ;  /* 0x0000000600007c20 */ /* 0x000fc80008400000 */
[----:B------:R2:W0:Y:S02]  /*ea50*/  F2I.U32.TRUNC.NTZ R15, R0 ;  /* 0x00000000000f7305 */ /* 0x000424000020f000 */
[----:B------:R-:W-:Y:S05]  /*ea60*/  @!P0 BRA `(.L_x_298) ;  /* 0x0000000000288947 */ /* 0x000fea0003800000 */
[----:B--2---:R-:W2:Y:S02]  /*ea70*/  LDC R0, c[0x0][0x634] ;  /* 0x00018d00ff007b82 */ /* 0x004ea40000000800 */
[----:B--2---:R-:W-:-:S05]  /*ea80*/  IADD3 R7, P0, R19, R0, RZ ;  /* 0x0000000013077210 */ /* 0x004fca0007f1e0ff */
[----:B------:R-:W-:-:S04]  /*ea90*/  IMAD.X R11, RZ, RZ, R22, P0 ;  /* 0x000000ffff0b7224 */ /* 0x000fc800000e0616 */
[----:B0-----:R-:W-:-:S04]  /*eaa0*/  IMAD.WIDE.U32 R2, R11, R8, RZ ;  /* 0x000000080b027225 */ /* 0x001fc800078e00ff */
[----:B------:R-:W-:-:S04]  /*eab0*/  IMAD.WIDE.U32 R4, P0, R7, R9, R2 ;  /* 0x0000000907047225 */ /* 0x000fc80007800002 */
[----:B------:R-:W-:-:S04]  /*eac0*/  IMAD.WIDE.U32 R2, R7, R8, RZ ;  /* 0x0000000807027225 */ /* 0x000fc800078e00ff */
[----:B------:R-:W-:Y:S01]  /*ead0*/  IMAD.X R7, RZ, RZ, RZ, P0 ;  /* 0x000000ffff077224 */ /* 0x000fe200000e06ff */
[----:B------:R-:W-:Y:S01]  /*eae0*/  IADD3 RZ, P0, R3, R4, RZ ;  /* 0x0000000403ff7210 */ /* 0x000fe20007f1e0ff */
[----:B------:R-:W-:-:S04]  /*eaf0*/  IMAD.MOV.U32 R6, RZ, RZ, R5 ;  /* 0x000000ffff067224 */ /* 0x000fc800078e0005 */
[----:B------:R-:W-:-:S08]  /*eb00*/  IMAD.WIDE.U32.X R6, R11, R9, R6, P0 ;  /* 0x000000090b067225 */ /* 0x000fd000000e0406 */
.L_x_298:
[-CC-:B01----:R-:W-:Y:S01]  /*eb10*/  SHF.R.U64 R24, R6, R10.reuse, R7.reuse ;  /* 0x0000000a06187219 */ /* 0x183fe20000001207 */
[----:B------:R-:W0:Y:S01]  /*eb20*/  LDC.64 R20, c[0x0][0x640] ;  /* 0x00019000ff147b82 */ /* 0x000e220000000a00 */
[----:B--2---:R-:W-:Y:S01]  /*eb30*/  SHF.R.U32.HI R0, RZ, R10, R7 ;  /* 0x0000000aff007219 */ /* 0x004fe20000011607 */
[----:B------:R-:W-:Y:S01]  /*eb40*/  IMAD.MOV.U32 R2, RZ, RZ, R19 ;  /* 0x000000ffff027224 */ /* 0x000fe200078e0013 */
[----:B------:R-:W-:Y:S01]  /*eb50*/  IADD3 R5, P0, RZ, -R24, RZ ;  /* 0x80000018ff057210 */ /* 0x000fe20007f1e0ff */
[----:B------:R-:W-:Y:S01]  /*eb60*/  IMAD.MOV R15, RZ, RZ, -R15 ;  /* 0x000000ffff0f7224 */ /* 0x000fe200078e0a0f */
[----:B------:R-:W-:Y:S01]  /*eb70*/  ULDC UR6, c[0x0][0x154] ;  /* 0x0000550000067ab9 */ /* 0x000fe20000000800 */
[----:B------:R-:W-:Y:S02]  /*eb80*/  IMAD.MOV.U32 R7, RZ, RZ, 0x1 ;  /* 0x00000001ff077424 */ /* 0x000fe400078e00ff */
[----:B------:R-:W1:Y:S01]  /*eb90*/  LDC R4, c[0x0][0x618] ;  /* 0x00018600ff047b82 */ /* 0x000e620000000800 */
[----:B------:R-:W-:-:S02]  /*eba0*/  IMAD.X R3, RZ, RZ, ~R0, P0 ;  /* 0x000000ffff037224 */ /* 0x000fc400000e0e00 */
[----:B------:R-:W-:Y:S02]  /*ebb0*/  IMAD R15, R17, R15, R14 ;  /* 0x0000000f110f7224 */ /* 0x000fe400078e020e */
[-C--:B------:R-:W-:Y:S02]  /*ebc0*/  IMAD R0, R3, R12.reuse, RZ ;  /* 0x0000000c03007224 */ /* 0x080fe400078e02ff */
[----:B------:R-:W-:Y:S01]  /*ebd0*/  IMAD.MOV.U32 R3, RZ, RZ, R22 ;  /* 0x000000ffff037224 */ /* 0x000fe200078e0016 */
[----:B------:R-:W2:Y:S01]  /*ebe0*/  LDC R6, c[0x0][0x608] ;  /* 0x00018200ff067b82 */ /* 0x000ea20000000800 */
[----:B------:R-:W-:-:S04]  /*ebf0*/  IMAD.WIDE.U32 R2, R5, R12, R2 ;  /* 0x0000000c05027225 */ /* 0x000fc800078e0002 */
[----:B------:R-:W-:-:S03]  /*ec00*/  IMAD R5, R5, R13, R0 ;  /* 0x0000000d05057224 */ /* 0x000fc600078e0200 */
[----:B------:R-:W5:Y:S01]  /*ec10*/  LDC R18, c[0x0][0x658] ;  /* 0x00019600ff127b82 */ /* 0x000f620000000800 */
[----:B------:R-:W-:Y:S01]  /*ec20*/  I2FP.F32.U32 R0, R16 ;  /* 0x0000001000007245 */ /* 0x000fe20000201000 */
[----:B------:R-:W-:Y:S01]  /*ec30*/  IMAD.IADD R3, R3, 0x1, R5 ;  /* 0x0000000103037824 */ /* 0x000fe200078e0205 */
[----:B0-----:R-:W-:Y:S01]  /*ec40*/  ISETP.NE.U32.AND P0, PT, R20, RZ, PT ;  /* 0x000000ff1400720c */ /* 0x001fe20003f05070 */
[----:B------:R-:W-:Y:S02]  /*ec50*/  IMAD.MOV.U32 R5, RZ, RZ, -0x1 ;  /* 0xffffffffff057424 */ /* 0x000fe400078e00ff */
[----:B------:R-:W-:Y:S02]  /*ec60*/  FMUL R0, R0, UR6 ;  /* 0x0000000600007c20 */ /* 0x000fe40008400000 */
[----:B------:R-:W0:Y:S01]  /*ec70*/  LDC R13, c[0x0][0x148] ;  /* 0x00005200ff0d7b82 */ /* 0x000e220000000800 */
[----:B-1----:R-:W-:Y:S01]  /*ec80*/  SHF.R.U64 R10, R2, R4, R3 ;  /* 0x00000004020a7219 */ /* 0x002fe20000001203 */
[----:B------:R1:W0:Y:S01]  /*ec90*/  F2I.U32.TRUNC.NTZ R12, R0 ;  /* 0x00000000000c7305 */ /* 0x000222000020f000 */
[----:B------:R-:W-:-:S02]  /*eca0*/  ISETP.NE.AND.EX P0, PT, R21, RZ, PT, P0 ;  /* 0x000000ff1500720c */ /* 0x000fc40003f05300 */
[----:B------:R-:W-:-:S03]  /*ecb0*/  SHF.R.U32.HI R3, RZ, R4, R3 ;  /* 0x00000004ff037219 */ /* 0x000fc60000011603 */
[----:B------:R-:W0:Y:S01]  /*ecc0*/  LDC R14, c[0x0][0x600] ;  /* 0x00018000ff0e7b82 */ /* 0x000e220000000800 */
[-CC-:B--2---:R-:W-:Y:S02]  /*ecd0*/  SHF.R.U64 R8, R10, R6.reuse, R3.reuse ;  /* 0x000000060a087219 */ /* 0x184fe40000001203 */
[----:B------:R-:W-:-:S05]  /*ece0*/  SHF.R.U32.HI R3, RZ, R6, R3 ;  /* 0x00000006ff037219 */ /* 0x000fca0000011603 */
[----:B------:R-:W2:Y:S01]  /*ecf0*/  LDC R19, c[0x0][0x648] ;  /* 0x00019200ff137b82 */ /* 0x000ea20000000800 */
[-CC-:B-----5:R-:W-:Y:S02]  /*ed00*/  SHF.R.U64 R11, R8, R18.reuse, R3.reuse ;  /* 0x00000012080b7219 */ /* 0x1a0fe40000001203 */
[-C--:B------:R-:W-:Y:S02]  /*ed10*/  SHF.L.U32 R5, R5, R18.reuse, RZ ;  /* 0x0000001205057219 */ /* 0x080fe400000006ff */
[-C--:B------:R-:W-:Y:S01]  /*ed20*/  SHF.R.U32.HI R3, RZ, R18.reuse, R3 ;  /* 0x00000012ff037219 */ /* 0x080fe20000011603 */
[----:B------:R-:W-:Y:S01]  /*ed30*/  IMAD.MOV.U32 R2, RZ, RZ, R11 ;  /* 0x000000ffff027224 */ /* 0x000fe200078e000b */
[----:B------:R-:W-:Y:S01]  /*ed40*/  SHF.L.U32 R40, R7, R18, RZ ;  /* 0x0000001207287219 */ /* 0x000fe200000006ff */
[----:B------:R-:W0:Y:S01]  /*ed50*/  LDC R22, c[0x0][0x638] ;  /* 0x00018e00ff167b82 */ /* 0x000e220000000800 */
[----:B------:R-:W-:-:S07]  /*ed60*/  LOP3.LUT R17, RZ, R5, RZ, 0x33, !PT ;  /* 0x00000005ff117212 */ /* 0x000fce00078e33ff */
[----:B------:R-:W0:Y:S01]  /*ed70*/  LDC R23, c[0x0][0x610] ;  /* 0x00018400ff177b82 */ /* 0x000e220000000800 */
[----:B-1----:R-:W-:Y:S05]  /*ed80*/  @!P0 BRA `(.L_x_299) ;  /* 0x0000000000288947 */ /* 0x002fea0003800000 */
        /* <DEDUP_REMOVED lines=10> */
.L_x_299:
[----:B--2---:R-:W-:Y:S01]  /*ee30*/  SHF.R.U64 R0, R2, R19, R3 ;  /* 0x0000001302007219 */ /* 0x004fe20000001203 */
[----:B0-----:R-:W-:Y:S01]  /*ee40*/  VIADD R3, R14, 0xffffffff ;  /* 0xffffffff0e037836 */ /* 0x001fe20000000000 */
[----:B------:R-:W-:Y:S01]  /*ee50*/  LOP3.LUT R5, R8, R17, RZ, 0xc0, !PT ;  /* 0x0000001108057212 */ /* 0x000fe200078ec0ff */
[----:B------:R-:W-:Y:S01]  /*ee60*/  IMAD.MOV R12, RZ, RZ, -R12 ;  /* 0x000000ffff0c7224 */ /* 0x000fe200078e0a0c */
[----:B------:R-:W-:Y:S01]  /*ee70*/  R2UR UR22, R24 ;  /* 0x00000000181672ca */ /* 0x000fe200000e0000 */
[----:B------:R-:W-:Y:S01]  /*ee80*/  IMAD.MOV R2, RZ, RZ, -R0 ;  /* 0x000000ffff027224 */ /* 0x000fe200078e0a00 */
[----:B------:R-:W-:Y:S01]  /*ee90*/  LOP3.LUT R3, R10, R3, RZ, 0xc0, !PT ;  /* 0x000000030a037212 */ /* 0x000fe200078ec0ff */
[----:B------:R-:W-:Y:S02]  /*eea0*/  IMAD R40, R40, R0, R5 ;  /* 0x0000000028287224 */ /* 0x000fe400078e0205 */
[----:B------:R-:W-:Y:S02]  /*eeb0*/  @P4 IMAD R15, R13, R12, R16 ;  /* 0x0000000c0d0f4224 */ /* 0x000fe400078e0210 */
[----:B------:R-:W-:-:S02]  /*eec0*/  IMAD R0, R2, R22, R11 ;  /* 0x0000001602007224 */ /* 0x000fc400078e020b */
[----:B------:R-:W-:Y:S02]  /*eed0*/  IMAD R40, R40, R23, R15 ;  /* 0x0000001728287224 */ /* 0x000fe400078e020f */
[----:B------:R-:W-:Y:S02]  /*eee0*/  IMAD R3, R0, R14, R3 ;  /* 0x0000000e00037224 */ /* 0x000fe400078e0203 */
[----:B------:R-:W-:-:S03]  /*eef0*/  IMAD.MOV.U32 R0, RZ, RZ, 0x1 ;  /* 0x00000001ff007424 */ /* 0x000fc600078e00ff */
[----:B------:R-:W-:Y:S02]  /*ef00*/  SEL R2, R3, R40, !P4 ;  /* 0x0000002803027207 */ /* 0x000fe40006000000 */
[----:B------:R-:W-:-:S03]  /*ef10*/  SEL R40, R40, R3, !P4 ;  /* 0x0000000328287207 */ /* 0x000fc60006000000 */
[----:B------:R2:W-:Y:S04]  /*ef20*/  STL [R1+0x88], R2 ;  /* 0x0000880201007387 */ /* 0x0005e80000100800 */
.L_x_297:
[----:B------:R0:W-:Y:S01]  /*ef30*/  STL [R1+0x8c], R40 ;  /* 0x00008c2801007387 */ /* 0x0001e20000100800 */
[----:B------:R-:W-:-:S13]  /*ef40*/  LOP3.LUT P0, RZ, R0, 0xff, RZ, 0xc0, !PT ;  /* 0x000000ff00ff7812 */ /* 0x000fda000780c0ff */
[----:B0-----:R-:W-:Y:S05]  /*ef50*/  @P0 BRA `(.L_x_300) ;  /* 0xffffff2400600947 */ /* 0x001fea000383ffff */
[----:B------:R-:W-:Y:S05]  /*ef60*/  EXIT ;  /* 0x000000000000794d */ /* 0x000fea0003800000 */
.L_x_8:
[----:B------:R-:W2:Y:S01]  /*ef70*/  LDL R18, [R1+0x84] ;  /* 0x0000840001127983 */ /* 0x000ea20000100800 */
[----:B------:R-:W-:-:S03]  /*ef80*/  ULDC.64 UR4, c[0x0][0x650] ;  /* 0x0001940000047ab9 */ /* 0x000fc60000000a00 */
[----:B------:R-:W3:Y:S01]  /*ef90*/  LDL R22, [R1+0x80] ;  /* 0x0000800001167983 */ /* 0x000ee20000100800 */
[----:B------:R-:W-:Y:S01]  /*efa0*/  PRMT R4, RZ, 0x7610, R4 ;  /* 0x00007610ff047816 */ /* 0x000fe20000000004 */
[----:B------:R-:W-:Y:S02]  /*efb0*/  IMAD.MOV.U32 R5, RZ, RZ, -0x1 ;  /* 0xffffffffff057424 */ /* 0x000fe400078e00ff */
[----:B------:R-:W-:Y:S02]  /*efc0*/  IMAD.MOV.U32 R14, RZ, RZ, -0x1 ;  /* 0xffffffffff0e7424 */ /* 0x000fe400078e00ff */
[----:B------:R-:W-:Y:S01]  /*efd0*/  IMAD.MOV.U32 R6, RZ, RZ, -0x1 ;  /* 0xffffffffff067424 */ /* 0x000fe200078e00ff */
[----:B--2---:R-:W-:-:S04]  /*efe0*/  ISETP.GE.U32.AND P0, PT, R18, UR4, PT ;  /* 0x0000000412007c0c */ /* 0x004fc8000bf06070 */
[----:B---3--:R-:W-:-:S13]  /*eff0*/  ISETP.GE.U32.AND.EX P0, PT, R22, UR5, PT, P0 ;  /* 0x0000000516007c0c */ /* 0x008fda000bf06100 */
[----:B------:R-:W-:Y:S05]  /*f000*/  @P0 BRA `(.L_x_301) ;  /* 0x00000004002c0947 */ /* 0x000fea0003800000 */
        /* <DEDUP_REMOVED lines=18> */
.L_x_302:
[----:B------:R-:W1:Y:S01]  /*f130*/  LDC.64 R20, c[0x0][0x640] ;  /* 0x00019000ff147b82 */ /* 0x000e620000000a00 */
[-CC-:B------:R-:W-:Y:S01]  /*f140*/  SHF.R.U64 R15, R8, R10.reuse, R9.reuse ;  /* 0x0000000a080f7219 */ /* 0x180fe20000001209 */
[----:B------:R-:W-:Y:S01]  /*f150*/  IMAD.MOV.U32 R24, RZ, RZ, 0x1 ;  /* 0x00000001ff187424 */ /* 0x000fe200078e00ff */
[----:B------:R-:W-:Y:S02]  /*f160*/  SHF.R.U32.HI R4, RZ, R10, R9 ;  /* 0x0000000aff047219 */ /* 0x000fe40000011609 */
[----:B------:R-:W-:-:S03]  /*f170*/  IADD3 R7, P0, RZ, -R15, RZ ;  /* 0x8000000fff077210 */ /* 0x000fc60007f1e0ff */
[----:B------:R-:W2:Y:S02]  /*f180*/  LDC R8, c[0x0][0x618] ;  /* 0x00018600ff087b82 */ /* 0x000ea40000000800 */
[----:B------:R-:W-:Y:S02]  /*f190*/  IMAD.X R5, RZ, RZ, ~R4, P0 ;  /* 0x000000ffff057224 */ /* 0x000fe400000e0e04 */
[----:B------:R-:W-:Y:S02]  /*f1a0*/  IMAD.MOV.U32 R4, RZ, RZ, R18 ;  /* 0x000000ffff047224 */ /* 0x000fe400078e0012 */
[-C--:B------:R-:W-:Y:S02]  /*f1b0*/  IMAD R6, R5, R16.reuse, RZ ;  /* 0x0000001005067224 */ /* 0x080fe400078e02ff */
[----:B------:R-:W3:Y:S01]  /*f1c0*/  LDC R14, c[0x0][0x608] ;  /* 0x00018200ff0e7b82 */ /* 0x000ee20000000800 */
[----:B------:R-:W-:Y:S02]  /*f1d0*/  IMAD.MOV.U32 R5, RZ, RZ, R22 ;  /* 0x000000ffff057224 */ /* 0x000fe400078e0016 */
[----:B------:R-:W-:-:S05]  /*f1e0*/  IMAD.WIDE.U32 R4, R7, R16, R4 ;  /* 0x0000001007047225 */ /* 0x000fca00078e0004 */
[----:B0-----:R-:W0:Y:S01]  /*f1f0*/  LDC R19, c[0x0][0x658] ;  /* 0x00019600ff137b82 */ /* 0x001e220000000800 */
[----:B------:R-:W-:Y:S01]  /*f200*/  IMAD R7, R7, R17, R6 ;  /* 0x0000001107077224 */ /* 0x000fe200078e0206 */
[----:B-1----:R-:W-:Y:S01]  /*f210*/  ISETP.NE.U32.AND P0, PT, R20, RZ, PT ;  /* 0x000000ff1400720c */ /* 0x002fe20003f05070 */
[----:B------:R-:W-:Y:S02]  /*f220*/  IMAD.MOV.U32 R6, RZ, RZ, -0x1 ;  /* 0xffffffffff067424 */ /* 0x000fe400078e00ff */
[----:B------:R-:W-:Y:S01]  /*f230*/  IMAD.IADD R5, R5, 0x1, R7 ;  /* 0x0000000105057824 */ /* 0x000fe200078e0207 */
[----:B------:R-:W-:Y:S02]  /*f240*/  ISETP.NE.AND.EX P0, PT, R21, RZ, PT, P0 ;  /* 0x000000ff1500720c */ /* 0x000fe40003f05300 */
[----:B------:R-:W1:Y:S02]  /*f250*/  LDC R16, c[0x0][0x600] ;  /* 0x00018000ff107b82 */ /* 0x000e640000000800 */
[----:B--2---:R-:W-:-:S02]  /*f260*/  SHF.R.U64 R10, R4, R8, R5 ;  /* 0x00000008040a7219 */ /* 0x004fc40000001205 */
[----:B------:R-:W-:-:S04]  /*f270*/  SHF.R.U32.HI R5, RZ, R8, R5 ;  /* 0x00000008ff057219 */ /* 0x000fc80000011605 */
[----:B------:R-:W2:Y:S01]  /*f280*/  LDC R18, c[0x0][0x648] ;  /* 0x00019200ff127b82 */ /* 0x000ea20000000800 */
[-CC-:B---3--:R-:W-:Y:S02]  /*f290*/  SHF.R.U64 R17, R10, R14.reuse, R5.reuse ;  /* 0x0000000e0a117219 */ /* 0x188fe40000001205 */
[----:B------:R-:W-:-:S05]  /*f2a0*/  SHF.R.U32.HI R4, RZ, R14, R5 ;  /* 0x0000000eff047219 */ /* 0x000fca0000011605 */
[----:B------:R-:W3:Y:S01]  /*f2b0*/  LDC R22, c[0x0][0x638] ;  /* 0x00018e00ff167b82 */ /* 0x000ee20000000800 */
[-CC-:B0-----:R-:W-:Y:S02]  /*f2c0*/  SHF.R.U64 R14, R17, R19.reuse, R4.reuse ;  /* 0x00000013110e7219 */ /* 0x181fe40000001204 */
[-C--:B------:R-:W-:Y:S02]  /*f2d0*/  SHF.L.U32 R6, R6, R19.reuse, RZ ;  /* 0x0000001306067219 */ /* 0x080fe400000006ff */
[----:B------:R-:W-:Y:S01]  /*f2e0*/  SHF.R.U32.HI R5, RZ, R19, R4 ;  /* 0x00000013ff057219 */ /* 0x000fe20000011604 */
[----:B------:R-:W-:Y:S01]  /*f2f0*/  IMAD.MOV.U32 R4, RZ, RZ, R14 ;  /* 0x000000ffff047224 */ /* 0x000fe200078e000e */
[----:B------:R-:W-:Y:S01]  /*f300*/  LOP3.LUT R26, RZ, R6, RZ, 0x33, !PT ;  /* 0x00000006ff1a7212 */ /* 0x000fe200078e33ff */
[----:B------:R-:W0:Y:S01]  /*f310*/  LDC R23, c[0x0][0x610] ;  /* 0x00018400ff177b82 */ /* 0x000e220000000800 */
[----:B------:R-:W-:Y:S05]  /*f320*/  @!P0 BRA `(.L_x_303) ;  /* 0x0000000000288947 */ /* 0x000fea0003800000 */
        /* <DEDUP_REMOVED lines=10> */
.L_x_303:
[----:B--2---:R-:W-:Y:S01]  /*f3d0*/  SHF.R.U64 R4, R4, R18, R5 ;  /* 0x0000001204047219 */ /* 0x004fe20000001205 */
[----:B-1----:R-:W-:Y:S01]  /*f3e0*/  VIADD R7, R16, 0xffffffff ;  /* 0xffffffff10077836 */ /* 0x002fe20000000000 */
[----:B------:R-:W-:Y:S01]  /*f3f0*/  SHF.L.U32 R24, R24, R19, RZ ;  /* 0x0000001318187219 */ /* 0x000fe200000006ff */
[----:B------:R-:W-:Y:S01]  /*f400*/  @P4 IMAD R0, R11, R12, R2 ;  /* 0x0000000c0b004224 */ /* 0x000fe200078e0202 */
[----:B------:R-:W-:Y:S01]  /*f410*/  LOP3.LUT R3, R17, R26, RZ, 0xc0, !PT ;  /* 0x0000001a11037212 */ /* 0x000fe200078ec0ff */
[----:B------:R-:W-:Y:S01]  /*f420*/  IMAD.MOV R5, RZ, RZ, -R4 ;  /* 0x000000ffff057224 */ /* 0x000fe200078e0a04 */
[----:B------:R-:W-:Y:S01]  /*f430*/  LOP3.LUT R7, R10, R7, RZ, 0xc0, !PT ;  /* 0x000000070a077212 */ /* 0x000fe200078ec0ff */
[----:B------:R-:W-:Y:S02]  /*f440*/  IMAD.MOV.U32 R6, RZ, RZ, R15 ;  /* 0x000000ffff067224 */ /* 0x000fe400078e000f */
[----:B------:R-:W-:Y:S02]  /*f450*/  IMAD R3, R24, R4, R3 ;  /* 0x0000000418037224 */ /* 0x000fe400078e0203 */
[----:B---3--:R-:W-:-:S02]  /*f460*/  IMAD R2, R5, R22, R14 ;  /* 0x0000001605027224 */ /* 0x008fc400078e020e */
[----:B0-----:R-:W-:Y:S02]  /*f470*/  IMAD R0, R3, R23, R0 ;  /* 0x0000001703007224 */ /* 0x001fe400078e0200 */
[----:B------:R-:W-:Y:S02]  /*f480*/  IMAD R5, R2, R16, R7 ;  /* 0x0000001002057224 */ /* 0x000fe400078e0207 */
[----:B------:R-:W-:-:S03]  /*f490*/  IMAD.MOV.U32 R4, RZ, RZ, 0x1 ;  /* 0x00000001ff047424 */ /* 0x000fc600078e00ff */
[----:B------:R-:W-:Y:S02]  /*f4a0*/  SEL R14, R5, R0, !P4 ;  /* 0x00000000050e7207 */ /* 0x000fe40006000000 */
[----:B------:R-:W-:-:S07]  /*f4b0*/  SEL R5, R0, R5, !P4 ;  /* 0x0000000500057207 */ /* 0x000fce0006000000 */
.L_x_301:
[----:B------:R-:W-:-:S08]  /*f4c0*/  NOP ;  /* 0x0000000000007918 */ /* 0x000fd00000000000 */
[----:B0-----:R-:W0:-:S00]  /*f4d0*/  USETMAXREG.DEALLOC.CTAPOOL 0x28 ;  /* 0x00000028000079c8 */ /* 0x001e0000080e0500 */
[----:B------:R-:W-:-:S13]  /*f4e0*/  ISETP.NE.AND P0, PT, RZ, UR8, PT ;  /* 0x00000008ff007c0c */ /* 0x000fda000bf05270 */
[----:B------:R-:W-:Y:S05]  /*f4f0*/  @P0 EXIT ;  /* 0x000000000000094d */ /* 0x000fea0003800000 */
[----:B0-----:R-:W-:Y:S01]  /*f500*/  LOP3.LUT P0, RZ, R4, 0xff, RZ, 0xc0, !PT ;  /* 0x000000ff04ff7812 */ /* 0x001fe2000780c0ff */
[----:B------:R-:W-:Y:S02]  /*f510*/  IMAD.MOV.U32 R0, RZ, RZ, 0x1 ;  /* 0x00000001ff007424 */ /* 0x000fe400078e00ff */
[----:B------:R-:W-:-:S10]  /*f520*/  IMAD.MOV.U32 R10, RZ, RZ, RZ ;  /* 0x000000ffff0a7224 */ /* 0x000fd400078e00ff */
[----:B------:R-:W-:Y:S05]  /*f530*/  @!P0 BRA `(.L_x_304) ;  /* 0x0000000c00608947 */ /* 0x000fea0003800000 */
[----:B------:R-:W0:Y:S01]  /*f540*/  S2R R8, SR_CgaCtaId ;  /* 0x0000000000087919 */ /* 0x000e220000008800 */
[----:B------:R-:W-:Y:S01]  /*f550*/  ULDC UR4, c[0x0][0x28c] ;  /* 0x0000a30000047ab9 */ /* 0x000fe20000000800 */
[----:B------:R-:W-:Y:S01]  /*f560*/  ULDC UR6, c[0x0][0x658] ;  /* 0x0001960000067ab9 */ /* 0x000fe20000000800 */
[----:B------:R-:W-:Y:S01]  /*f570*/  UIADD3 UR10, UR4, 0x1f, URZ ;  /* 0x0000001f040a7890 */ /* 0x000fe2000fffe03f */
[----:B------:R-:W-:Y:S01]  /*f580*/  BSSY B0, `(.L_x_304) ;  /* 0x00000d3000007945 */ /* 0x000fe20003800000 */
[----:B------:R-:W-:Y:S01]  /*f590*/  UMOV UR7, 0xffffffff ;  /* 0xffffffff00077882 */ /* 0x000fe20000000000 */
[----:B------:R-:W-:Y:S01]  /*f5a0*/  ULDC UR5, c[0x0][0x600] ;  /* 0x0001800000057ab9 */ /* 0x000fe20000000800 */
[----:B------:R-:W-:Y:S01]  /*f5b0*/  UMOV UR9, 0x1 ;  /* 0x0000000100097882 */ /* 0x000fe20000000000 */
[----:B------:R-:W-:Y:S01]  /*f5c0*/  USHF.L.U32 UR7, UR7, UR6, URZ ;  /* 0x0000000607077299 */ /* 0x000fe2000800063f */
[----:B------:R-:W-:Y:S01]  /*f5d0*/  IMAD.MOV.U32 R12, RZ, RZ, 0x1 ;  /* 0x00000001ff0c7424 */ /* 0x000fe200078e00ff */
[----:B------:R-:W-:Y:S01]  /*f5e0*/  UIADD3 UR4, UR5, -0x1, URZ ;  /* 0xffffffff05047890 */ /* 0x000fe2000fffe03f */
[----:B------:R-:W-:Y:S01]  /*f5f0*/  IMAD.MOV.U32 R0, RZ, RZ, 0x1 ;  /* 0x00000001ff007424 */ /* 0x000fe200078e00ff */
[----:B------:R-:W-:Y:S01]  /*f600*/  USHF.R.S32.HI UR11, URZ, 0x1f, UR10 ;  /* 0x0000001f3f0b7899 */ /* 0x000fe2000801140a */
[----:B------:R-:W-:Y:S01]  /*f610*/  IMAD.MOV.U32 R10, RZ, RZ, RZ ;  /* 0x000000ffff0a7224 */ /* 0x000fe200078e00ff */
[----:B------:R-:W-:Y:S01]  /*f620*/  ULDC UR8, c[0x0][0xc] ;  /* 0x0000030000087ab9 */ /* 0x000fe20000000800 */
[----:B------:R-:W-:-:S02]  /*f630*/  USHF.L.U32 UR5, UR9, UR6, URZ ;  /* 0x0000000609057299 */ /* 0x000fc4000800063f */
[----:B------:R-:W-:Y:S01]  /*f640*/  ULEA.HI UR11, UR11, UR10, URZ, 0x5 ;  /* 0x0000000a0b0b7291 */ /* 0x000fe2000f8f283f */
[----:B------:R-:W-:Y:S01]  /*f650*/  ULDC UR9, c[0x0][0x10] ;  /* 0x0000040000097ab9 */ /* 0x000fe20000000800 */
[----:B------:R-:W-:Y:S02]  /*f660*/  ULOP3.LUT UR6, URZ, UR7, URZ, 0x33, !UPT ;  /* 0x000000073f067292 */ /* 0x000fe4000f8e333f */
[----:B------:R-:W-:Y:S01]  /*f670*/  UIMAD.WIDE.U32 UR8, UR8, UR9, URZ ;  /* 0x00000009080872a5 */ /* 0x000fe2000f8e003f */
[----:B------:R-:W-:Y:S01]  /*f680*/  ULDC UR7, c[0x0][0x14] ;  /* 0x0000050000077ab9 */ /* 0x000fe20000000800 */
[----:B------:R-:W-:Y:S02]  /*f690*/  USHF.R.S32.HI UR20, URZ, 0x5, UR11 ;  /* 0x000000053f147899 */ /* 0x000fe4000801140b */
[----:B------:R-:W-:Y:S02]  /*f6a0*/  UIMAD.WIDE.U32 UR22, UR8, UR7, URZ ;  /* 0x00000007081672a5 */ /* 0x000fe4000f8e003f */
[----:B------:R-:W-:-:S02]  /*f6b0*/  UIMAD UR18, UR9, UR7, URZ ;  /* 0x00000007091272a4 */ /* 0x000fc4000f8e023f */
[----:B------:R-:W-:Y:S01]  /*f6c0*/  ULOP3.LUT UR26, UR13, 0x2, URZ, 0xfc, !UPT ;  /* 0x000000020d1a7892 */ /* 0x000fe2000f8efc3f */
[C---:B0-----:R-:W-:Y:S01]  /*f6d0*/  IMAD.SHL.U32 R9, R8.reuse, 0x40, RZ ;  /* 0x0000004008097824 */ /* 0x041fe200078e00ff */
[----:B------:R-:W-:Y:S01]  /*f6e0*/  UIADD3 UR18, UR23, UR18, URZ ;  /* 0x0000001217127290 */ /* 0x000fe2000fffe03f */
[----:B------:R-:W-:Y:S01]  /*f6f0*/  IMAD.SHL.U32 R8, R8, 0x800, RZ ;  /* 0x0000080008087824 */ /* 0x000fe200078e00ff */
[----:B------:R-:W-:Y:S02]  /*f700*/  UIADD3 UR27, UR20, 0x1, URZ ;  /* 0x00000001141b7890 */ /* 0x000fe4000fffe03f */
[----:B------:R-:W-:Y:S01]  /*f710*/  LOP3.LUT R9, R9, 0x40, RZ, 0xc0, !PT ;  /* 0x0000004009097812 */ /* 0x000fe200078ec0ff */
[----:B------:R-:W-:Y:S01]  /*f720*/  ULDC.64 UR24, c[0x0][0x198] ;  /* 0x0000660000187ab9 */ /* 0x000fe20000000a00 */
[----:B------:R-:W-:-:S08]  /*f730*/  LOP3.LUT R8, R8, 0x800, RZ, 0xc0, !PT ;  /* 0x0000080008087812 */ /* 0x000fd000078ec0ff */
.L_x_315:
[----:B------:R-:W-:-:S03]  /*f740*/  UMOV UR7, 0xffffffff ;  /* 0xffffffff00077882 */ /* 0x000fc60000000000 */
[----:B------:R-:W-:Y:S05]  /*f750*/  BRA.DIV UR7, `(.L_x_305) ;  /* 0x0000001607cc7947 */ /* 0x000fea000b800000 */
[----:B------:R-:W-:-:S13]  /*f760*/  ELECT P0, URZ, PT ;  /* 0x00000000003f782f */ /* 0x000fda0003800000 */
.L_x_340:
[----:B------:R-:W0:Y:S01]  /*f770*/  LDC R2, c[0x0][0x28c] ;  /* 0x0000a300ff027b82 */ /* 0x000e220000000800 */
[----:B------:R-:W-:Y:S01]  /*f780*/  BSSY B1, `(.L_x_306) ;  /* 0x000003a000017945 */ /* 0x000fe20003800000 */
[----:B0-----:R-:W-:-:S13]  /*f790*/  ISETP.LT.OR P0, PT, R2, 0x1, !P0 ;  /* 0x000000010200780c */ /* 0x001fda0004701670 */
[----:B------:R-:W-:Y:S05]  /*f7a0*/  @P0 BRA `(.L_x_307) ;  /* 0x0000000000dc0947 */ /* 0x000fea0003800000 */
[----:B------:R-:W-:Y:S02]  /*f7b0*/  IMAD R14, R14, 0x80, R9 ;  /* 0x000000800e0e7824 */ /* 0x000fe400078e0209 */
[----:B------:R-:W-:Y:S02]  /*f7c0*/  IMAD.SHL.U32 R7, R5, 0x100, RZ ;  /* 0x0000010005077824 */ /* 0x000fe400078e00ff */
[----:B------:R-:W-:Y:S02]  /*f7d0*/  IMAD.MOV.U32 R13, RZ, RZ, RZ ;  /* 0x000000ffff0d7224 */ /* 0x000fe400078e00ff */
[----:B------:R-:W-:Y:S02]  /*f7e0*/  IMAD.U32 R15, RZ, RZ, UR27 ;  /* 0x0000001bff0f7e24 */ /* 0x000fe4000f8e00ff */
[----:B------:R-:W-:Y:S02]  /*f7f0*/  IMAD.MOV.U32 R2, RZ, RZ, R0 ;  /* 0x000000ffff027224 */ /* 0x000fe400078e0000 */
[----:B------:R-:W-:-:S07]  /*f800*/  IMAD.MOV.U32 R3, RZ, RZ, R10 ;  /* 0x000000ffff037224 */ /* 0x000fce00078e000a */
.L_x_310:
[----:B------:R-:W0:Y:S01]  /*f810*/  S2R R5, SR_CgaCtaId ;  /* 0x0000000000057919 */ /* 0x000e220000008800 */
[----:B------:R-:W-:Y:S01]  /*f820*/  MOV R4, 0x400 ;  /* 0x0000040000047802 */ /* 0x000fe20000000f00 */
[----:B------:R-:W1:Y:S03]  /*f830*/  S2R R17, SR_TID.X ;  /* 0x0000000000117919 */ /* 0x000e660000002100 */
[----:B0-----:R-:W-:Y:S02]  /*f840*/  LEA R16, R5, R4, 0x18 ;  /* 0x0000000405107211 */ /* 0x001fe400078ec0ff */
[----:B------:R-:W-:Y:S02]  /*f850*/  SHF.L.U32 R4, R2, 0x1f, RZ ;  /* 0x0000001f02047819 */ /* 0x000fe400000006ff */
[----:B-1----:R-:W-:Y:S01]  /*f860*/  LOP3.LUT P1, RZ, R17, 0x7f, RZ, 0xc0, !PT ;  /* 0x0000007f11ff7812 */ /* 0x002fe2000782c0ff */
[----:B------:R-:W-:-:S04]  /*f870*/  IMAD R11, R3, 0x8, R16 ;  /* 0x00000008030b7824 */ /* 0x000fc800078e0210 */
[----:B------:R-:W0:Y:S08]  /*f880*/  SYNCS.PHASECHK.TRANS64.TRYWAIT P0, [R11+URZ+0x90], R4 ;  /* 0x000090040b0075a7 */ /* 0x000e30000800017f */
[----:B------:R-:W1:Y:S01]  /*f890*/  @!P1 LDC R5, c[0x0][0x500] ;  /* 0x00014000ff059b82 */ /* 0x000e620000000800 */
[----:B0-----:R-:W-:Y:S05]  /*f8a0*/  @!P0 BRA `(.L_x_308) ;  /* 0x0000001400988947 */ /* 0x001fea0003800000 */
.L_x_341:
[----:B------:R-:W-:Y:S01]  /*f8b0*/  UPRMT UR7, UR26, 0x9910, URZ ;  /* 0x000099101a077896 */ /* 0x000fe2000800003f */
[----:B-1----:R1:W-:Y:S03]  /*f8c0*/  @!P1 SYNCS.ARRIVE.TRANS64 RZ, [R11+URZ], R5 ;  /* 0x000000050bff99a7 */ /* 0x0023e6000800003f */
[----:B------:R-:W-:-:S06]  /*f8d0*/  UISETP.NE.AND UP0, UPT, UR7, 0x2, UPT ;  /* 0x000000020700788c */ /* 0x000fcc000bf05270 */
[----:B------:R-:W-:-:S13]  /*f8e0*/  PLOP3.LUT P0, PT, PT, PT, UP0, 0x80, 0x0 ;  /* 0x000000000000781c */ /* 0x000fda0003f0f008 */
[----:B-1----:R-:W-:Y:S05]  /*f8f0*/  @P0 BRA `(.L_x_309) ;  /* 0x0000000000040947 */ /* 0x002fea0003800000 */
[----:B------:R-:W-:Y:S01]  /*f900*/  BPT.TRAP 0x1 ;  /* 0x000000040000795c */ /* 0x000fe20000300000 */
.L_x_309:
[C---:B0-----:R-:W-:Y:S01]  /*f910*/  IMAD R4, R3.reuse, 0x2000, R16 ;  /* 0x0000200003047824 */ /* 0x041fe200078e0210 */
[----:B------:R-:W-:Y:S01]  /*f920*/  R2UR UR19, R16 ;  /* 0x00000000101372ca */ /* 0x000fe200000e0000 */
[----:B------:R-:W-:Y:S01]  /*f930*/  IMAD R5, R3, 0x1000, R8 ;  /* 0x0000100003057824 */ /* 0x000fe200078e0208 */
[----:B------:R-:W-:Y:S01]  /*f940*/  R2UR UR9, R11 ;  /* 0x000000000b0972ca */ /* 0x000fe200000e0000 */
[----:B------:R-:W-:Y:S01]  /*f950*/  VIADD R15, R15, 0xffffffff ;  /* 0xffffffff0f0f7836 */ /* 0x000fe20000000000 */
[----:B------:R-:W-:Y:S01]  /*f960*/  R2UR UR7, R4 ;  /* 0x00000000040772ca */ /* 0x000fe200000e0000 */
[----:B------:R-:W-:Y:S01]  /*f970*/  UIADD3 UR14, UP0, UR24, 0xf0, URZ ;  /* 0x000000f0180e7890 */ /* 0x000fe2000ff1e03f */
[----:B------:R-:W-:Y:S01]  /*f980*/  R2UR UR8, R5 ;  /* 0x00000000050872ca */ /* 0x000fe200000e0000 */
[----:B------:R-:W-:Y:S01]  /*f990*/  UIADD3 UR28, UP1, UR24, 0x1f0, URZ ;  /* 0x000001f0181c7890 */ /* 0x000fe2000ff3e03f */
[----:B------:R-:W-:Y:S01]  /*f9a0*/  R2UR UR11, R7 ;  /* 0x00000000070b72ca */ /* 0x000fe200000e0000 */
[----:B------:R-:W-:Y:S01]  /*f9b0*/  UIADD3.X UR15, URZ, UR25, URZ, UP0, !UPT ;  /* 0x000000193f0f7290 */ /* 0x000fe200087fe43f */
[----:B------:R-:W-:Y:S01]  /*f9c0*/  R2UR UR10, R13 ;  /* 0x000000000d0a72ca */ /* 0x000fe200000e0000 */
[----:B------:R-:W-:Y:S01]  /*f9d0*/  VIADD R3, R3, 0x1 ;  /* 0x0000000103037836 */ /* 0x000fe20000000000 */
[----:B------:R-:W-:Y:S01]  /*f9e0*/  R2UR UR12, R6 ;  /* 0x00000000060c72ca */ /* 0x000fe200000e0000 */
[----:B------:R-:W-:Y:S01]  /*f9f0*/  UIADD3.X UR29, URZ, UR25, URZ, UP1, !UPT ;  /* 0x000000193f1d7290 */ /* 0x000fe20008ffe43f */
[----:B------:R-:W-:Y:S01]  /*fa00*/  R2UR UR21, R14 ;  /* 0x000000000e1572ca */ /* 0x000fe200000e0000 */
[----:B------:R-:W-:Y:S01]  /*fa10*/  UMOV UR16, 0x0 ;  /* 0x0000000000107882 */ /* 0x000fe20000000000 */
[----:B------:R-:W-:Y:S01]  /*fa20*/  ISETP.GT.AND P1, PT, R15, 0x1, PT ;  /* 0x000000010f00780c */ /* 0x000fe20003f24270 */
[----:B------:R-:W-:Y:S01]  /*fa30*/  UIADD3 UR7, UR7, 0x200, URZ ;  /* 0x0000020007077890 */ /* 0x000fe2000fffe03f */
[----:B------:R-:W-:Y:S01]  /*fa40*/  ISETP.NE.AND P0, PT, R3, 0x12, PT ;  /* 0x000000120300780c */ /* 0x000fe20003f05270 */
[----:B------:R-:W-:Y:S01]  /*fa50*/  UIADD3 UR19, UR19, 0x24200, UR8 ;  /* 0x0002420013137890 */ /* 0x000fe2000fffe008 */
[----:B------:R-:W-:Y:S01]  /*fa60*/  VIADD R13, R13, 0x20 ;  /* 0x000000200d0d7836 */ /* 0x000fe20000000000 */
[----:B------:R-:W-:Y:S01]  /*fa70*/  UMOV UR17, 0x10000000 ;  /* 0x1000000000117882 */ /* 0x000fe20000000000 */
[----:B------:R-:W-:Y:S01]  /*fa80*/  UMOV UR30, 0x30000 ;  /* 0x00030000001e7882 */ /* 0x000fe20000000000 */
[----:B------:R-:W-:Y:S01]  /*fa90*/  SEL R5, RZ, 0x1, P0 ;  /* 0x00000001ff057807 */ /* 0x000fe20000000000 */
[----:B------:R-:W-:Y:S01]  /*faa0*/  UMOV UR8, UR7 ;  /* 0x0000000700087c82 */ /* 0x000fe20008000000 */
[----:B------:R-:W-:Y:S01]  /*fab0*/  SEL R3, R3, RZ, P0 ;  /* 0x000000ff03037207 */ /* 0x000fe20000000000 */
[----:B------:R0:W-:Y:S01]  /*fac0*/  UTMALDG.3D [UR8], [UR14], desc[UR16] ;  /* 0x000010080e0075b4 */ /* 0x0001e20008011000 */
[----:B------:R-:W-:Y:S01]  /*fad0*/  LOP3.LUT R2, R2, R5, RZ, 0x3c, !PT ;  /* 0x0000000502027212 */ /* 0x000fe200078e3cff */
[----:B0-----:R-:W-:Y:S01]  /*fae0*/  UMOV UR11, UR21 ;  /* 0x00000015000b7c82 */ /* 0x001fe20008000000 */
[----:B------:R-:W-:-:S02]  /*faf0*/  UMOV UR8, UR19 ;  /* 0x0000001300087c82 */ /* 0x000fc40008000000 */
[----:B------:R0:W-:Y:S02]  /*fb00*/  UTMALDG.3D.MULTICAST [UR8], [UR28], UR30, desc[UR16] ;  /* 0x000010081c0073b4 */ /* 0x0001e4000801181e */
[----:B0-----:R-:W-:Y:S05]  /*fb10*/  @P1 BRA `(.L_x_310) ;  /* 0xfffffffc003c1947 */ /* 0x001fea000383ffff */
.L_x_307:
[----:B------:R-:W-:Y:S05]  /*fb20*/  BSYNC B1 ;  /* 0x0000000000017941 */ /* 0x000fea0003800000 */
.L_x_306:
[----:B------:R-:W2:Y:S01]  /*fb30*/  LDL.LU R17, [R1+0x80] ;  /* 0x0000800001117983 */ /* 0x000ea20000300800 */
[----:B------:R-:W-:Y:S01]  /*fb40*/  LOP3.LUT P1, RZ, R12, 0xff, RZ, 0xc0, !PT ;  /* 0x000000ff0cff7812 */ /* 0x000fe2000782c0ff */
[----:B------:R-:W-:Y:S01]  /*fb50*/  VIADD R10, R10, UR20 ;  /* 0x000000140a0a7c36 */ /* 0x000fe20008000000 */
[----:B------:R-:W-:Y:S01]  /*fb60*/  ULDC.64 UR8, c[0x0][0x650] ;  /* 0x0001940000087ab9 */ /* 0x000fe20000000a00 */
[----:B------:R-:W3:Y:S01]  /*fb70*/  LDL.LU R16, [R1+0x84] ;  /* 0x0000840001107983 */ /* 0x000ee20000300800 */
[----:B------:R-:W-:Y:S01]  /*fb80*/  IMAD.U32 R5, RZ, RZ, UR20 ;  /* 0x00000014ff057e24 */ /* 0x000fe2000f8e00ff */
[----:B------:R-:W-:Y:S01]  /*fb90*/  UISETP.GE.U32.AND UP0, UPT, UR20, 0x12, UPT ;  /* 0x000000121400788c */ /* 0x000fe2000bf06070 */
[----:B------:R-:W-:Y:S01]  /*fba0*/  ISETP.GT.U32.AND P0, PT, R10, 0x11, PT ;  /* 0x000000110a00780c */ /* 0x000fe20003f04070 */
[----:B------:R-:W-:Y:S01]  /*fbb0*/  BSSY B1, `(.L_x_311) ;  /* 0x000006d000017945 */ /* 0x000fe20003800000 */
[----:B------:R-:W-:Y:S01]  /*fbc0*/  IMAD.MOV.U32 R14, RZ, RZ, -0x1 ;  /* 0xffffffffff0e7424 */ /* 0x000fe200078e00ff */
[----:B------:R-:W-:Y:S01]  /*fbd0*/  PRMT R12, RZ, 0x7610, R12 ;  /* 0x00007610ff0c7816 */ /* 0x000fe2000000000c */
[----:B------:R-:W-:Y:S01]  /*fbe0*/  IMAD.MOV.U32 R6, RZ, RZ, -0x1 ;  /* 0xffffffffff067424 */ /* 0x000fe200078e00ff */
[----:B------:R-:W-:-:S02]  /*fbf0*/  ISETP.LT.U32.AND P0, PT, R5, 0x12, P0 ;  /* 0x000000120500780c */ /* 0x000fc40000701070 */
[----:B------:R-:W0:Y:S01]  /*fc00*/  @P1 S2R R3, SR_CgaCtaId ;  /* 0x0000000000031919 */ /* 0x000e220000008800 */
[----:B------:R-:W-:Y:S02]  /*fc10*/  @P1 MOV R2, 0x400 ;  /* 0x0000040000021802 */ /* 0x000fe40000000f00 */
[----:B------:R-:W-:Y:S02]  /*fc20*/  PLOP3.LUT P2, PT, PT, PT, UP0, 0x80, 0x0 ;  /* 0x000000000000781c */ /* 0x000fe40003f4f008 */
[----:B0-----:R-:W-:Y:S01]  /*fc30*/  @P1 LEA R4, R3, R2, 0x18 ;  /* 0x0000000203041211 */ /* 0x001fe200078ec0ff */
[----:B------:R-:W-:-:S03]  /*fc40*/  IMAD.WIDE.U32 R2, R10, 0x38e38e39, RZ ;  /* 0x38e38e390a027825 */ /* 0x000fc600078e00ff */
[----:B------:R0:W-:Y:S02]  /*fc50*/  @P1 SYNCS.ARRIVE.TRANS64.A1T0 RZ, [R4+URZ+0x138], RZ ;  /* 0x000138ff04ff19a7 */ /* 0x0001e4000810003f */
[----:B------:R-:W-:Y:S02]  /*fc60*/  SHF.R.U32.HI R5, RZ, 0x2, R3 ;  /* 0x00000002ff057819 */ /* 0x000fe40000011603 */
[----:B------:R-:W-:Y:S02]  /*fc70*/  SEL R3, RZ, 0x1, !P0 ;  /* 0x00000001ff037807 */ /* 0x000fe40004000000 */
[----:B------:R-:W-:Y:S01]  /*fc80*/  PRMT R2, RZ, 0x7610, R2 ;  /* 0x00007610ff027816 */ /* 0x000fe20000000002 */
[----:B------:R-:W-:Y:S01]  /*fc90*/  IMAD R10, R5, -0x12, R10 ;  /* 0xffffffee050a7824 */ /* 0x000fe200078e020a */
[----:B------:R-:W-:-:S04]  /*fca0*/  LOP3.LUT R0, R0, R3, RZ, 0x3c, !PT ;  /* 0x0000000300007212 */ /* 0x000fc800078e3cff */
[----:B------:R-:W-:Y:S01]  /*fcb0*/  @P2 LOP3.LUT R0, R0, 0x1, R5, 0x78, !PT ;  /* 0x0000000100002812 */ /* 0x000fe200078e7805 */
[----:B------:R-:W-:Y:S01]  /*fcc0*/  IMAD.MOV.U32 R5, RZ, RZ, -0x1 ;  /* 0xffffffffff057424 */ /* 0x000fe200078e00ff */
[----:B---3--:R-:W-:-:S04]  /*fcd0*/  IADD3 R16, P1, R16, UR22, RZ ;  /* 0x0000001610107c10 */ /* 0x008fc8000ff3e0ff */
[----:B--2---:R-:W-:Y:S01]  /*fce0*/  IADD3.X R17, R17, UR18, RZ, P1, !PT ;  /* 0x0000001211117c10 */ /* 0x004fe20008ffe4ff */
[----:B------:R0:W-:Y:S01]  /*fcf0*/  STL [R1+0x84], R16 ;  /* 0x0000841001007387 */ /* 0x0001e20000100800 */
[----:B------:R-:W-:-:S03]  /*fd00*/  ISETP.GE.U32.AND P0, PT, R16, UR8, PT ;  /* 0x0000000810007c0c */ /* 0x000fc6000bf06070 */
[----:B------:R0:W-:Y:S01]  /*fd10*/  STL [R1+0x80], R17 ;  /* 0x0000801101007387 */ /* 0x0001e20000100800 */
[----:B------:R-:W-:-:S13]  /*fd20*/  ISETP.GE.U32.AND.EX P0, PT, R17, UR9, PT, P0 ;  /* 0x0000000911007c0c */ /* 0x000fda000bf06100 */
[----:B0-----:R-:W-:Y:S05]  /*fd30*/  @P0 BRA `(.L_x_312) ;  /* 0x0000000400500947 */ /* 0x001fea0003800000 */
[----:B------:R-:W-:Y:S01]  /*fd40*/  ULDC.64 UR8, c[0x0][0x628] ;  /* 0x00018a0000087ab9 */ /* 0x000fe20000000a00 */
[----:B------:R-:W0:Y:S01]  /*fd50*/  S2R R13, SR_CTAID.X ;  /* 0x00000000000d7919 */ /* 0x000e220000002500 */
[----:B------:R-:W-:Y:S01]  /*fd60*/  ISETP.NE.U32.AND P0, PT, RZ, UR8, PT ;  /* 0x00000008ff007c0c */ /* 0x000fe2000bf05070 */
[----:B------:R-:W-:Y:S01]  /*fd70*/  ULDC UR10, c[0x0][0x630] ;  /* 0x00018c00000a7ab9 */ /* 0x000fe20000000800 */
[----:B------:R-:W-:Y:S01]  /*fd80*/  IMAD.MOV.U32 R2, RZ, RZ, R16 ;  /* 0x000000ffff027224 */ /* 0x000fe200078e0010 */
[----:B------:R-:W1:Y:S01]  /*fd90*/  S2R R11, SR_CTAID.Y ;  /* 0x00000000000b7919 */ /* 0x000e620000002600 */
[----:B------:R-:W-:Y:S01]  /*fda0*/  ISETP.NE.AND.EX P0, PT, RZ, UR9, PT, P0 ;  /* 0x00000009ff007c0c */ /* 0x000fe2000bf05300 */
[----:B------:R-:W-:-:S12]  /*fdb0*/  IMAD.MOV.U32 R3, RZ, RZ, R17 ;  /* 0x000000ffff037224 */ /* 0x000fd800078e0011 */
[----:B------:R-:W-:Y:S05]  /*fdc0*/  @!P0 BRA `(.L_x_313) ;  /* 0x0000000000288947 */ /* 0x000fea0003800000 */
[----:B------:R-:W-:Y:S02]  /*fdd0*/  ULDC UR7, c[0x0][0x634] ;  /* 0x00018d0000077ab9 */ /* 0x000fe40000000800 */
[----:B------:R-:W-:-:S05]  /*fde0*/  IADD3 R7, P0, R16, UR7, RZ ;  /* 0x0000000710077c10 */ /* 0x000fca000ff1e0ff */
[----:B------:R-:W-:-:S04]  /*fdf0*/  IMAD.X R15, RZ, RZ, R17, P0 ;  /* 0x000000ffff0f7224 */ /* 0x000fc800000e0611 */
[----:B------:R-:W-:-:S04]  /*fe00*/  IMAD.WIDE.U32 R4, R15, UR8, RZ ;  /* 0x000000080f047c25 */ /* 0x000fc8000f8e00ff */
[----:B------:R-:W-:-:S04]  /*fe10*/  IMAD.WIDE.U32 R4, P0, R7, UR9, R4 ;  /* 0x0000000907047c25 */ /* 0x000fc8000f800004 */
[----:B------:R-:W-:-:S04]  /*fe20*/  IMAD.WIDE.U32 R6, R7, UR8, RZ ;  /* 0x0000000807067c25 */ /* 0x000fc8000f8e00ff */
[----:B------:R-:W-:Y:S01]  /*fe30*/  IMAD.X R3, RZ, RZ, RZ, P0 ;  /* 0x000000ffff037224 */ /* 0x000fe200000e06ff */
[----:B------:R-:W-:Y:S01]  /*fe40*/  IADD3 RZ, P0, R7, R4, RZ ;  /* 0x0000000407ff7210 */ /* 0x000fe20007f1e0ff */
[----:B------:R-:W-:-:S04]  /*fe50*/  IMAD.MOV.U32 R2, RZ, RZ, R5 ;  /* 0x000000ffff027224 */ /* 0x000fc800078e0005 */
[----:B------:R-:W-:-:S08]  /*fe60*/  IMAD.WIDE.U32.X R2, R15, UR9, R2, P0 ;  /* 0x000000090f027c25 */ /* 0x000fd000080e0402 */
.L_x_313:
[--C-:B------:R-:W-:Y:S01]  /*fe70*/  SHF.R.U64 R6, R2, UR10, R3.reuse ;  /* 0x0000000a02067c19 */ /* 0x100fe20008001203 */
[----:B------:R-:W-:Y:S01]  /*fe80*/  ULDC.64 UR8, c[0x0][0x620] ;  /* 0x0001880000087ab9 */ /* 0x000fe20000000a00 */
[----:B------:R-:W-:Y:S01]  /*fe90*/  SHF.R.U32.HI R2, RZ, UR10, R3 ;  /* 0x0000000aff027c19 */ /* 0x000fe20008011603 */
[----:B------:R-:W-:Y:S01]  /*fea0*/  IMAD.MOV.U32 R3, RZ, RZ, R17 ;  /* 0x000000ffff037224 */ /* 0x000fe200078e0011 */
[----:B------:R-:W-:Y:S01]  /*feb0*/  IADD3 R5, P0, RZ, -R6, RZ ;  /* 0x80000006ff057210 */ /* 0x000fe20007f1e0ff */
[----:B------:R-:W-:Y:S01]  /*fec0*/  ULDC UR7, c[0x0][0x150] ;  /* 0x0000540000077ab9 */ /* 0x000fe20000000800 */
[----:B0-----:R-:W-:Y:S01]  /*fed0*/  I2FP.F32.U32 R7, R13 ;  /* 0x0000000d00077245 */ /* 0x001fe20000201000 */
[----:B------:R-:W0:Y:S01]  /*fee0*/  LDC R18, c[0x0][0x144] ;  /* 0x00005100ff127b82 */ /* 0x000e220000000800 */
[----:B------:R-:W-:Y:S01]  /*fef0*/  ULDC.64 UR10, c[0x0][0x640] ;  /* 0x00019000000a7ab9 */ /* 0x000fe20000000a00 */
[----:B------:R-:W-:Y:S01]  /*ff00*/  IMAD.X R2, RZ, RZ, ~R2, P0 ;  /* 0x000000ffff027224 */ /* 0x000fe200000e0e02 */
[----:B------:R-:W-:-:S03]  /*ff10*/  ISETP.NE.U32.AND P0, PT, RZ, UR10, PT ;  /* 0x0000000aff007c0c */ /* 0x000fc6000bf05070 */
[----:B------:R-:W-:Y:S01]  /*ff20*/  IMAD R4, R2, UR8, RZ ;  /* 0x0000000802047c24 */ /* 0x000fe2000f8e02ff */
[----:B------:R-:W-:Y:S01]  /*ff30*/  ISETP.NE.AND.EX P0, PT, RZ, UR11, PT, P0 ;  /* 0x0000000bff007c0c */ /* 0x000fe2000bf05300 */
[----:B------:R-:W-:Y:S02]  /*ff40*/  IMAD.MOV.U32 R2, RZ, RZ, R16 ;  /* 0x000000ffff027224 */ /* 0x000fe400078e0010 */
[----:B------:R-:W2:Y:S02]  /*ff50*/  LDC R16, c[0x0][0x148] ;  /* 0x00005200ff107b82 */ /* 0x000ea40000000800 */
[----:B------:R-:W-:Y:S01]  /*ff60*/  IMAD.WIDE.U32 R2, R5, UR8, R2 ;  /* 0x0000000805027c25 */ /* 0x000fe2000f8e0002 */
[----:B------:R-:W-:-:S03]  /*ff70*/  ULDC UR8, c[0x0][0x154] ;  /* 0x0000550000087ab9 */ /* 0x000fc60000000800 */
[----:B------:R-:W-:Y:S02]  /*ff80*/  IMAD R5, R5, UR9, R4 ;  /* 0x0000000905057c24 */ /* 0x000fe4000f8e0204 */
[----:B------:R-:W-:Y:S01]  /*ff90*/  FMUL R4, R7, UR7 ;  /* 0x0000000707047c20 */ /* 0x000fe20008400000 */
[----:B------:R-:W-:Y:S01]  /*ffa0*/  ULDC UR7, c[0x0][0x618] ;  /* 0x0001860000077ab9 */ /* 0x000fe20000000800 */
[----:B------:R-:W-:Y:S01]  /*ffb0*/  ULDC UR9, c[0x0][0x608] ;  /* 0x0001820000097ab9 */ /* 0x000fe20000000800 */
[----:B------:R-:W-:-:S03]  /*ffc0*/  IMAD.IADD R3, R3, 0x1, R5 ;  /* 0x0000000103037824 */ /* 0x000fc600078e0205 */
[----:B------:R-:W3:Y:S02]  /*ffd0*/  F2I.U32.TRUNC.NTZ R4, R4 ;  /* 0x0000000400047305 */ /* 0x000ee4000020f000 */
[----:B------:R-:W-:Y:S02]  /*ffe0*/  SHF.R.U64 R7, R2, UR7, R3 ;  /* 0x0000000702077c19 */ /* 0x000fe40008001203 */
[----:B-1----:R-:W-:-:S05]  /*fff0*/  I2FP.F32.U32 R2, R11 ;  /* 0x0000000b00027245 */ /* 0x002fca0000201000 */
[----:B------:R-:W-:Y:S01]  /*10000*/  FMUL R5, R2, UR8 ;  /* 0x0000000802057c20 */ /* 0x000fe20008400000 */
[----:B------:R-:W-:Y:S01]  /*10010*/  SHF.R.U32.HI R2, RZ, UR7, R3 ;  /* 0x00000007ff027c19 */ /* 0x000fe20008011603 */
[----:B------:R-:W-:Y:S02]  /*10020*/  ULDC UR7, c[0x0][0x658] ;  /* 0x0001960000077ab9 */ /* 0x000fe40000000800 */
[----:B------:R1:W4:Y:S01]  /*10030*/  F2I.U32.TRUNC.NTZ R19, R5 ;  /* 0x0000000500137305 */ /* 0x000322000020f000 */
[----:B------:R-:W-:Y:S01]  /*10040*/  SHF.R.U64 R15, R7, UR9, R2 ;  /* 0x00000009070f7c19 */ /* 0x000fe20008001202 */
[----:B---3--:R-:W-:Y:S01]  /*10050*/  IMAD.MOV R4, RZ, RZ, -R4 ;  /* 0x000000ffff047224 */ /* 0x008fe200078e0a04 */
[----:B------:R-:W-:-:S03]  /*10060*/  SHF.R.U32.HI R2, RZ, UR9, R2 ;  /* 0x00000009ff027c19 */ /* 0x000fc60008011602 */
[----:B0-----:R-:W-:Y:S01]  /*10070*/  IMAD R13, R18, R4, R13 ;  /* 0x00000004120d7224 */ /* 0x001fe200078e020d */
[--C-:B------:R-:W-:Y:S02]  /*10080*/  SHF.R.U64 R14, R15, UR7, R2.reuse ;  /* 0x000000070f0e7c19 */ /* 0x100fe40008001202 */
[----:B------:R-:W-:-:S03]  /*10090*/  SHF.R.U32.HI R17, RZ, UR7, R2 ;  /* 0x00000007ff117c19 */ /* 0x000fc60008011602 */
[----:B------:R-:W-:Y:S02]  /*100a0*/  IMAD.MOV.U32 R2, RZ, RZ, R14 ;  /* 0x000000ffff027224 */ /* 0x000fe400078e000e */
[----:B------:R-:W-:Y:S01]  /*100b0*/  IMAD.MOV.U32 R3, RZ, RZ, R17 ;  /* 0x000000ffff037224 */ /* 0x000fe200078e0011 */
[----:B-1--4-:R-:W-:Y:S06]  /*100c0*/  @!P0 BRA `(.L_x_314) ;  /* 0x0000000000288947 */ /* 0x012fec0003800000 */
[----:B------:R-:W-:Y:S02]  /*100d0*/  ULDC UR7, c[0x0][0x64c] ;  /* 0x0001930000077ab9 */ /* 0x000fe40000000800 */
[----:B------:R-:W-:-:S05]  /*100e0*/  IADD3 R3, P0, R14, UR7, RZ ;  /* 0x000000070e037c10 */ /* 0x000fca000ff1e0ff */
[----:B------:R-:W-:-:S04]  /*100f0*/  IMAD.X R17, RZ, RZ, R17, P0 ;  /* 0x000000ffff117224 */ /* 0x000fc800000e0611 */
[----:B------:R-:W-:-:S04]  /*10100*/  IMAD.WIDE.U32 R4, R17, UR10, RZ ;  /* 0x0000000a11047c25 */ /* 0x000fc8000f8e00ff */
[----:B------:R-:W-:-:S04]  /*10110*/  IMAD.WIDE.U32 R4, P0, R3, UR11, R4 ;  /* 0x0000000b03047c25 */ /* 0x000fc8000f800004 */
[----:B------:R-:W-:-:S04]  /*10120*/  IMAD.WIDE.U32 R2, R3, UR10, RZ ;  /* 0x0000000a03027c25 */ /* 0x000fc8000f8e00ff */
[----:B------:R-:W-:Y:S01]  /*10130*/  IMAD.MOV.U32 R2, RZ, RZ, R5 ;  /* 0x000000ffff027224 */ /* 0x000fe200078e0005 */
[----:B------:R-:W-:Y:S01]  /*10140*/  IADD3 RZ, P1, R3, R4, RZ ;  /* 0x0000000403ff7210 */ /* 0x000fe20007f3e0ff */
[----:B------:R-:W-:-:S04]  /*10150*/  IMAD.X R3, RZ, RZ, RZ, P0 ;  /* 0x000000ffff037224 */ /* 0x000fc800000e06ff */
[----:B------:R-:W-:-:S08]  /*10160*/  IMAD.WIDE.U32.X R2, R17, UR11, R2, P1 ;  /* 0x0000000b11027c25 */ /* 0x000fd000088e0402 */
.L_x_314:
[----:B------:R-:W-:Y:S01]  /*10170*/  ULDC UR7, c[0x0][0x648] ;  /* 0x0001920000077ab9 */ /* 0x000fe20000000800 */
[----:B------:R-:W-:Y:S01]  /*10180*/  LOP3.LUT R15, R15, UR6, RZ, 0xc0, !PT ;  /* 0x000000060f0f7c12 */ /* 0x000fe2000f8ec0ff */
[----:B------:R-:W-:Y:S01]  /*10190*/  IMAD.MOV R19, RZ, RZ, -R19 ;  /* 0x000000ffff137224 */ /* 0x000fe200078e0a13 */
[----:B------:R-:W-:Y:S01]  /*101a0*/  SHF.R.U64 R2, R2, UR7, R3 ;  /* 0x0000000702027c19 */ /* 0x000fe20008001203 */
[----:B------:R-:W-:Y:S01]  /*101b0*/  ULDC UR7, c[0x0][0x638] ;  /* 0x00018e0000077ab9 */ /* 0x000fe20000000800 */
[----:B------:R-:W-:Y:S01]  /*101c0*/  LOP3.LUT R7, R7, UR4, RZ, 0xc0, !PT ;  /* 0x0000000407077c12 */ /* 0x000fe2000f8ec0ff */
[----:B--2---:R-:W-:Y:S01]  /*101d0*/  @P4 IMAD R13, R16, R19, R11 ;  /* 0x00000013100d4224 */ /* 0x004fe200078e020b */
[----:B------:R-:W-:Y:S01]  /*101e0*/  ULDC UR8, c[0x0][0x610] ;  /* 0x0001840000087ab9 */ /* 0x000fe20000000800 */
[----:B------:R-:W-:Y:S02]  /*101f0*/  IMAD.MOV R3, RZ, RZ, -R2 ;  /* 0x000000ffff037224 */ /* 0x000fe400078e0a02 */
[----:B------:R-:W-:-:S02]  /*10200*/  IMAD R2, R2, UR5, R15 ;  /* 0x0000000502027c24 */ /* 0x000fc4000f8e020f */
[----:B------:R-:W-:Y:S01]  /*10210*/  IMAD R14, R3, UR7, R14 ;  /* 0x00000007030e7c24 */ /* 0x000fe2000f8e020e */
[----:B------:R-:W-:Y:S01]  /*10220*/  ULDC UR7, c[0x0][0x600] ;  /* 0x0001800000077ab9 */ /* 0x000fe20000000800 */
[----:B------:R-:W-:Y:S02]  /*10230*/  IMAD R13, R2, UR8, R13 ;  /* 0x00000008020d7c24 */ /* 0x000fe4000f8e020d */
[----:B------:R-:W-:Y:S02]  /*10240*/  IMAD R4, R14, UR7, R7 ;  /* 0x000000070e047c24 */ /* 0x000fe4000f8e0207 */
[----:B------:R-:W-:-:S03]  /*10250*/  IMAD.MOV.U32 R2, RZ, RZ, 0x1 ;  /* 0x00000001ff027424 */ /* 0x000fc600078e00ff */
[----:B------:R-:W-:Y:S02]  /*10260*/  SEL R14, R4, R13, !P4 ;  /* 0x0000000d040e7207 */ /* 0x000fe40006000000 */
[----:B------:R-:W-:-:S07]  /*10270*/  SEL R5, R13, R4, !P4 ;  /* 0x000000040d057207 */ /* 0x000fce0006000000 */
.L_x_312:
[----:B------:R-:W-:Y:S05]  /*10280*/  BSYNC B1 ;  /* 0x0000000000017941 */ /* 0x000fea0003800000 */
.L_x_311:
[----:B------:R-:W-:-:S13]  /*10290*/  LOP3.LUT P0, RZ, R2, 0xff, RZ, 0xc0, !PT ;  /* 0x000000ff02ff7812 */ /* 0x000fda000780c0ff */
[----:B------:R-:W-:Y:S05]  /*102a0*/  @P0 BRA `(.L_x_315) ;  /* 0xfffffff400240947 */ /* 0x000fea000383ffff */
[----:B------:R-:W-:Y:S05]  /*102b0*/  BSYNC B0 ;  /* 0x0000000000007941 */ /* 0x000fea0003800000 */
.L_x_304:
[----:B------:R-:W-:-:S03]  /*102c0*/  UMOV UR7, 0xffffffff ;  /* 0xffffffff00077882 */ /* 0x000fc60000000000 */
[----:B------:R-:W-:Y:S05]  /*102d0*/  BRA.DIV UR7, `(.L_x_316) ;  /* 0x0000000e07207947 */ /* 0x000fea000b800000 */
[----:B------:R-:W-:-:S13]  /*102e0*/  ELECT P0, URZ, PT ;  /* 0x00000000003f782f */ /* 0x000fda0003800000 */
.L_x_344:
[----:B------:R-:W-:Y:S04]  /*102f0*/  BSSY B0, `(.L_x_317) ;  /* 0x00000aa000007945 */ /* 0x000fe80003800000 */
[----:B------:R-:W-:Y:S05]  /*10300*/  @!P0 BRA `(.L_x_318) ;  /* 0x0000000800a08947 */ /* 0x000fea0003800000 */
[----:B------:R-:W-:-:S04]  /*10310*/  ULOP3.LUT UR7, UR13, 0x2, URZ, 0xfc, !UPT ;  /* 0x000000020d077892 */ /* 0x000fc8000f8efc3f */
[----:B------:R-:W-:-:S06]  /*10320*/  UISETP.NE.AND UP0, UPT, UR7, 0x3, UPT ;  /* 0x000000030700788c */ /* 0x000fcc000bf05270 */
[----:B------:R-:W-:-:S13]  /*10330*/  PLOP3.LUT P0, PT, PT, PT, UP0, 0x80, 0x0 ;  /* 0x000000000000781c */ /* 0x000fda0003f0f008 */
[----:B------:R-:W-:Y:S05]  /*10340*/  @!P0 BRA `(.L_x_319) ;  /* 0x0000000000048947 */ /* 0x000fea0003800000 */
[----:B------:R-:W-:Y:S01]  /*10350*/  BPT.TRAP 0x1 ;  /* 0x000000040000795c */ /* 0x000fe20000300000 */
.L_x_319:
[----:B------:R-:W0:Y:S01]  /*10360*/  S2R R3, SR_CgaCtaId ;  /* 0x0000000000037919 */ /* 0x000e220000008800 */
[----:B------:R-:W-:-:S04]  /*10370*/  MOV R2, 0x400 ;  /* 0x0000040000027802 */ /* 0x000fc80000000f00 */
[----:B0-----:R-:W-:Y:S02]  /*10380*/  LEA R3, R3, R2, 0x18 ;  /* 0x0000000203037211 */ /* 0x001fe400078ec0ff */
[----:B------:R-:W-:-:S03]  /*10390*/  SHF.L.U32 R2, R0, 0x1f, RZ ;  /* 0x0000001f00027819 */ /* 0x000fc600000006ff */
[----:B------:R-:W-:-:S04]  /*103a0*/  VIADD R3, R3, 0x90 ;  /* 0x0000009003037836 */ /* 0x000fc80000000000 */
[C---:B------:R-:W-:Y:S02]  /*103b0*/  IMAD R7, R10.reuse, 0x8, R3 ;  /* 0x000000080a077824 */ /* 0x040fe400078e0203 */
[----:B------:R-:W-:Y:S02]  /*103c0*/  VIADD R10, R10, 0x1 ;  /* 0x000000010a0a7836 */ /* 0x000fe40000000000 */
[----:B------:R-:W0:Y:S03]  /*103d0*/  SYNCS.PHASECHK.TRANS64.TRYWAIT P0, [R7+URZ], R2 ;  /* 0x00000002070075a7 */ /* 0x000e26000800017f */
[----:B------:R-:W-:-:S04]  /*103e0*/  ISETP.NE.AND P1, PT, R10, 0x12, PT ;  /* 0x000000120a00780c */ /* 0x000fc80003f25270 */
[----:B------:R-:W-:Y:S02]  /*103f0*/  SEL R5, RZ, 0x1, P1 ;  /* 0x00000001ff057807 */ /* 0x000fe40000800000 */
[----:B------:R-:W-:Y:S02]  /*10400*/  SEL R10, R10, RZ, P1 ;  /* 0x000000ff0a0a7207 */ /* 0x000fe40000800000 */
[----:B------:R-:W-:-:S03]  /*10410*/  LOP3.LUT R5, R0, R5, RZ, 0x3c, !PT ;  /* 0x0000000500057212 */ /* 0x000fc600078e3cff */
[----:B------:R-:W-:Y:S01]  /*10420*/  IMAD R9, R10, 0x8, R3 ;  /* 0x000000080a097824 */ /* 0x000fe200078e0203 */
[----:B------:R-:W-:Y:S01]  /*10430*/  SHF.L.U32 R4, R5, 0x1f, RZ ;  /* 0x0000001f05047819 */ /* 0x000fe200000006ff */
[----:B0-----:R-:W-:Y:S06]  /*10440*/  @!P0 BRA `(.L_x_320) ;  /* 0x0000000800e48947 */ /* 0x001fec0003800000 */
.L_x_345:
[----:B------:R-:W1:Y:S01]  /*10450*/  SYNCS.PHASECHK.TRANS64.TRYWAIT P0, [R9+URZ], R4 ;  /* 0x00000004090075a7 */ /* 0x000e62000800017f */
[----:B------:R-:W-:-:S05]  /*10460*/  VIADD R0, R10, 0x1 ;  /* 0x000000010a007836 */ /* 0x000fca0000000000 */
[----:B------:R-:W-:-:S04]  /*10470*/  ISETP.NE.AND P1, PT, R0, 0x12, PT ;  /* 0x000000120000780c */ /* 0x000fc80003f25270 */
[----:B0-----:R-:W-:Y:S02]  /*10480*/  SEL R2, RZ, 0x1, P1 ;  /* 0x00000001ff027807 */ /* 0x001fe40000800000 */
[----:B------:R-:W-:Y:S02]  /*10490*/  SEL R0, R0, RZ, P1 ;  /* 0x000000ff00007207 */ /* 0x000fe40000800000 */
[----:B------:R-:W-:-:S03]  /*104a0*/  LOP3.LUT R7, R5, R2, RZ, 0x3c, !PT ;  /* 0x0000000205077212 */ /* 0x000fc600078e3cff */
[----:B------:R-:W-:Y:S01]  /*104b0*/  IMAD R6, R0, 0x8, R3 ;  /* 0x0000000800067824 */ /* 0x000fe200078e0203 */
[----:B------:R-:W-:Y:S01]  /*104c0*/  SHF.L.U32 R5, R7, 0x1f, RZ ;  /* 0x0000001f07057819 */ /* 0x000fe200000006ff */
[----:B-1----:R-:W-:Y:S06]  /*104d0*/  @!P0 BRA `(.L_x_321) ;  /* 0x0000000800d48947 */ /* 0x002fec0003800000 */
.L_x_346:
[----:B------:R-:W1:Y:S01]  /*104e0*/  SYNCS.PHASECHK.TRANS64.TRYWAIT P0, [R6+URZ], R5 ;  /* 0x00000005060075a7 */ /* 0x000e62000800017f */
[----:B------:R-:W-:-:S05]  /*104f0*/  VIADD R0, R0, 0x1 ;  /* 0x0000000100007836 */ /* 0x000fca0000000000 */
[----:B------:R-:W-:-:S04]  /*10500*/  ISETP.NE.AND P1, PT, R0, 0x12, PT ;  /* 0x000000120000780c */ /* 0x000fc80003f25270 */
[----:B------:R-:W-:Y:S02]  /*10510*/  SEL R2, RZ, 0x1, P1 ;  /* 0x00000001ff027807 */ /* 0x000fe40000800000 */
[----:B------:R-:W-:Y:S02]  /*10520*/  SEL R0, R0, RZ, P1 ;  /* 0x000000ff00007207 */ /* 0x000fe40000800000 */
[----:B------:R-:W-:-:S03]  /*10530*/  LOP3.LUT R7, R7, R2, RZ, 0x3c, !PT ;  /* 0x0000000207077212 */ /* 0x000fc600078e3cff */
[----:B0-----:R-:W-:Y:S01]  /*10540*/  IMAD R9, R0, 0x8, R3 ;  /* 0x0000000800097824 */ /* 0x001fe200078e0203 */
[----:B------:R-:W-:Y:S01]  /*10550*/  SHF.L.U32 R4, R7, 0x1f, RZ ;  /* 0x0000001f07047819 */ /* 0x000fe200000006ff */
[----:B-1----:R-:W-:Y:S06]  /*10560*/  @!P0 BRA `(.L_x_322) ;  /* 0x0000000800c48947 */ /* 0x002fec0003800000 */
.L_x_347:
        /* <DEDUP_REMOVED lines=9> */
.L_x_348:
        /* <DEDUP_REMOVED lines=9> */
.L_x_349:
        /* <DEDUP_REMOVED lines=9> */
.L_x_350:
        /* <DEDUP_REMOVED lines=9> */
.L_x_351:
        /* <DEDUP_REMOVED lines=9> */
.L_x_352:
        /* <DEDUP_REMOVED lines=9> */
.L_x_353:
        /* <DEDUP_REMOVED lines=9> */
.L_x_354:
        /* <DEDUP_REMOVED lines=9> */
.L_x_355:
        /* <DEDUP_REMOVED lines=9> */
.L_x_356:
        /* <DEDUP_REMOVED lines=9> */
.L_x_357:
        /* <DEDUP_REMOVED lines=9> */
.L_x_358:
        /* <DEDUP_REMOVED lines=9> */
.L_x_359:
        /* <DEDUP_REMOVED lines=9> */
.L_x_360:
[----:B------:R-:W1:Y:S01]  /*10cc0*/  SYNCS.PHASECHK.TRANS64.TRYWAIT P0, [R6+URZ], R5 ;  /* 0x00000005060075a7 */ /* 0x000e62000800017f */
[----:B------:R-:W-:-:S05]  /*10cd0*/  VIADD R0, R0, 0x1 ;  /* 0x0000000100007836 */ /* 0x000fca0000000000 */
[----:B------:R-:W-:-:S04]  /*10ce0*/  ISETP.NE.AND P1, PT, R0, 0x12, PT ;  /* 0x000000120000780c */ /* 0x000fc80003f25270 */
[----:B------:R-:W-:Y:S02]  /*10cf0*/  SEL R2, RZ, 0x1, P1 ;  /* 0x00000001ff027807 */ /* 0x000fe40000800000 */
[----:B------:R-:W-:Y:S02]  /*10d00*/  SEL R0, R0, RZ, P1 ;  /* 0x000000ff00007207 */ /* 0x000fe40000800000 */
[----:B------:R-:W-:Y:S01]  /*10d10*/  LOP3.LUT R2, R7, R2, RZ, 0x3c, !PT ;  /* 0x0000000207027212 */ /* 0x000fe200078e3cff */
[----:B-1----:R-:W-:Y:S06]  /*10d20*/  @!P0 BRA `(.L_x_336) ;  /* 0x0000000400ec8947 */ /* 0x002fec0003800000 */
.L_x_361:
[----:B------:R-:W-:Y:S01]  /*10d30*/  IMAD R3, R0, 0x8, R3 ;  /* 0x0000000800037824 */ /* 0x000fe200078e0203 */
[----:B------:R-:W-:-:S07]  /*10d40*/  SHF.L.U32 R0, R2, 0x1f, RZ ;  /* 0x0000001f02007819 */ /* 0x000fce00000006ff */
.L_x_337:
[----:B--2---:R2:W3:Y:S02]  /*10d50*/  SYNCS.PHASECHK.TRANS64.TRYWAIT P0, [R3+URZ], R0 ;  /* 0x00000000030075a7 */ /* 0x0044e4000800017f */
[----:B---3--:R-:W-:Y:S05]  /*10d60*/  @!P0 NANOSLEEP.SYNCS 0x989680 ;  /* 0x009896800000895d */ /* 0x008fea0003900000 */
[----:B------:R-:W3:Y:S02]  /*10d70*/  @!P0 SYNCS.PHASECHK.TRANS64 P0, [R3+URZ], R0 ;  /* 0x00000000030085a7 */ /* 0x000ee4000800007f */
[----:B---3--:R-:W-:Y:S05]  /*10d80*/  @!P0 BRA `(.L_x_337) ;  /* 0xfffffffc00f08947 */ /* 0x008fea000383ffff */
.L_x_318:
[----:B------:R-:W-:Y:S05]  /*10d90*/  BSYNC B0 ;  /* 0x0000000000007941 */ /* 0x000fea0003800000 */
.L_x_317:
[----:B------:R-:W-:Y:S05]  /*10da0*/  EXIT ;  /* 0x000000000000794d */ /* 0x000fea0003800000 */
.L_x_22:
[----:B-1----:R-:W-:-:S04]  /*10db0*/  IMAD.U32 R3, RZ, RZ, UR7 ;  /* 0x00000007ff037e24 */ /* 0x002fc8000f8e00ff */
[----:B------:R1:W3:Y:S03]  /*10dc0*/  SYNCS.PHASECHK.TRANS64.TRYWAIT P0, [R3+URZ], R0 ;  /* 0x00000000030075a7 */ /* 0x0002e6000800017f */
[----:B---3--:R-:W-:Y:S05]  /*10dd0*/  @!P0 NANOSLEEP.SYNCS 0x989680 ;  /* 0x009896800000895d */ /* 0x008fea0003900000 */
[----:B------:R-:W3:Y:S02]  /*10de0*/  @!P0 SYNCS.PHASECHK.TRANS64 P0, [R3+URZ], R0 ;  /* 0x00000000030085a7 */ /* 0x000ee4000800007f */
[----:B---3--:R-:W-:Y:S05]  /*10df0*/  @!P0 BRA `(.L_x_22) ;  /* 0xfffffffc00ec8947 */ /* 0x008fea000383ffff */
[----:B------:R-:W-:Y:S05]  /*10e00*/  BRA `(.L_x_21) ;  /* 0xffffff10008c7947 */ /* 0x000fea000383ffff */
.L_x_28:
[----:B-----5:R1:W-:Y:S02]  /*10e10*/  STL [R1+0x90], R0 ;  /* 0x0000900001007387 */ /* 0x0203e40000100800 */
[----:B-1----:R-:W-:-:S04]  /*10e20*/  IMAD.U32 R0, RZ, RZ, UR9 ;  /* 0x00000009ff007e24 */ /* 0x002fc8000f8e00ff */
[----:B------:R1:W4:Y:S03]  /*10e30*/  SYNCS.PHASECHK.TRANS64.TRYWAIT P0, [R0+URZ], R229 ;  /* 0x000000e5000075a7 */ /* 0x000326000800017f */
[----:B----4-:R-:W-:Y:S05]  /*10e40*/  @!P0 NANOSLEEP.SYNCS 0x989680 ;  /* 0x009896800000895d */ /* 0x010fea0003900000 */
[----:B------:R1:W4:Y:S02]  /*10e50*/  @!P0 SYNCS.PHASECHK.TRANS64 P0, [R0+URZ], R229 ;  /* 0x000000e5000085a7 */ /* 0x000324000800007f */
[----:B-1----:R1:W5:Y:S02]  /*10e60*/  LDL.LU R0, [R1+0x90] ;  /* 0x0000900001007983 */ /* 0x0023640000300800 */
[----:B-1--4-:R-:W-:Y:S05]  /*10e70*/  @!P0 BRA `(.L_x_28) ;  /* 0xfffffffc00e48947 */ /* 0x012fea000383ffff */
[----:B------:R-:W-:Y:S05]  /*10e80*/  BRA `(.L_x_27) ;  /* 0xffffff2000f07947 */ /* 0x000fea000383ffff */
.L_x_305:
[----:B------:R-:W-:Y:S01]  /*10e90*/  BSSY B1, `(.L_x_338) ;  /* 0x0000006000017945 */ /* 0x000fe20003800000 */
[----:B------:R-:W-:-:S07]  /*10ea0*/  IMAD.MOV.U32 R2, RZ, RZ, -0x1 ;  /* 0xffffffffff027424 */ /* 0x000fce00078e00ff */
[----:B------:R-:W-:Y:S05]  /*10eb0*/  WARPSYNC.COLLECTIVE R2, `(.L_x_339) ;  /* 0x00000000020c7348 */ /* 0x000fea0003c00000 */
[----:B------:R-:W-:Y:S02]  /*10ec0*/  ELECT P0, UR62, PT ;  /* 0x00000000003e782f */ /* 0x000fe40003800000 */
[----:B------:R-:W-:Y:S01]  /*10ed0*/  MOV R2, UR62 ;  /* 0x0000003e00027c02 */ /* 0x000fe20008000f00 */
[----:B------:R-:W-:Y:S10]  /*10ee0*/  ENDCOLLECTIVE ;  /* 0x000000000000791b */ /* 0x000ff40003800000 */
.L_x_339:
[----:B------:R-:W-:Y:S05]  /*10ef0*/  BSYNC B1 ;  /* 0x0000000000017941 */ /* 0x000fea0003800000 */
.L_x_338:
[----:B------:R-:W-:Y:S05]  /*10f00*/  BRA `(.L_x_340) ;  /* 0xffffffe800187947 */ /* 0x000fea000383ffff */
.L_x_308:
[----:B0-----:R0:W2:Y:S02]  /*10f10*/  SYNCS.PHASECHK.TRANS64.TRYWAIT P0, [R11+URZ+0x90], R4 ;  /* 0x000090040b0075a7 */ /* 0x0010a4000800017f */
[----:B--2---:R-:W-:Y:S05]  /*10f20*/  @!P0 NANOSLEEP.SYNCS 0x989680 ;  /* 0x009896800000895d */ /* 0x004fea0003900000 */
[----:B------:R-:W2:Y:S02]  /*10f30*/  @!P0 SYNCS.PHASECHK.TRANS64 P0, [R11+URZ+0x90], R4 ;  /* 0x000090040b0085a7 */ /* 0x000ea4000800007f */
[----:B--2---:R-:W-:Y:S05]  /*10f40*/  @!P0 BRA `(.L_x_308) ;  /* 0xfffffffc00f08947 */ /* 0x004fea000383ffff */
[----:B------:R-:W-:Y:S05]  /*10f50*/  BRA `(.L_x_341) ;  /* 0xffffffe800547947 */ /* 0x000fea000383ffff */
.L_x_316:
[----:B------:R-:W-:Y:S01]  /*10f60*/  BSSY B0, `(.L_x_342) ;  /* 0x0000006000007945 */ /* 0x000fe20003800000 */
[----:B------:R-:W-:-:S07]  /*10f70*/  IMAD.MOV.U32 R2, RZ, RZ, -0x1 ;  /* 0xffffffffff027424 */ /* 0x000fce00078e00ff */
[----:B------:R-:W-:Y:S05]  /*10f80*/  WARPSYNC.COLLECTIVE R2, `(.L_x_343) ;  /* 0x00000000020c7348 */ /* 0x000fea0003c00000 */
[----:B------:R-:W-:Y:S02]  /*10f90*/  ELECT P0, UR62, PT ;  /* 0x00000000003e782f */ /* 0x000fe40003800000 */
[----:B------:R-:W-:Y:S01]  /*10fa0*/  MOV R2, UR62 ;  /* 0x0000003e00027c02 */ /* 0x000fe20008000f00 */
[----:B------:R-:W-:Y:S10]  /*10fb0*/  ENDCOLLECTIVE ;  /* 0x000000000000791b */ /* 0x000ff40003800000 */
.L_x_343:
[----:B------:R-:W-:Y:S05]  /*10fc0*/  BSYNC B0 ;  /* 0x0000000000007941 */ /* 0x000fea0003800000 */
.L_x_342:
[----:B------:R-:W-:Y:S05]  /*10fd0*/  BRA `(.L_x_344) ;  /* 0xfffffff000c47947 */ /* 0x000fea000383ffff */
.L_x_320:
[----:B0-----:R0:W1:Y:S02]  /*10fe0*/  SYNCS.PHASECHK.TRANS64.TRYWAIT P0, [R7+URZ], R2 ;  /* 0x00000002070075a7 */ /* 0x001064000800017f */
[----:B-1----:R-:W-:Y:S05]  /*10ff0*/  @!P0 NANOSLEEP.SYNCS 0x989680 ;  /* 0x009896800000895d */ /* 0x002fea0003900000 */
[----:B------:R-:W1:Y:S02]  /*11000*/  @!P0 SYNCS.PHASECHK.TRANS64 P0, [R7+URZ], R2 ;  /* 0x00000002070085a7 */ /* 0x000e64000800007f */
[----:B-1----:R-:W-:Y:S05]  /*11010*/  @!P0 BRA `(.L_x_320) ;  /* 0xfffffffc00f08947 */ /* 0x002fea000383ffff */
[----:B------:R-:W-:Y:S05]  /*11020*/  BRA `(.L_x_345) ;  /* 0xfffffff400087947 */ /* 0x000fea000383ffff */
.L_x_321:
[----:B0-----:R0:W1:Y:S02]  /*11030*/  SYNCS.PHASECHK.TRANS64.TRYWAIT P0, [R9+URZ], R4 ;  /* 0x00000004090075a7 */ /* 0x001064000800017f */
[----:B-1----:R-:W-:Y:S05]  /*11040*/  @!P0 NANOSLEEP.SYNCS 0x989680 ;  /* 0x009896800000895d */ /* 0x002fea0003900000 */
[----:B------:R-:W1:Y:S02]  /*11050*/  @!P0 SYNCS.PHASECHK.TRANS64 P0, [R9+URZ], R4 ;  /* 0x00000004090085a7 */ /* 0x000e64000800007f */
[----:B-1----:R-:W-:Y:S05]  /*11060*/  @!P0 BRA `(.L_x_321) ;  /* 0xfffffffc00f08947 */ /* 0x002fea000383ffff */
[----:B------:R-:W-:Y:S05]  /*11070*/  BRA `(.L_x_346) ;  /* 0xfffffff400187947 */ /* 0x000fea000383ffff */
.L_x_322:
[----:B0-----:R0:W1:Y:S02]  /*11080*/  SYNCS.PHASECHK.TRANS64.TRYWAIT P0, [R6+URZ], R5 ;  /* 0x00000005060075a7 */ /* 0x001064000800017f */
[----:B-1----:R-:W-:Y:S05]  /*11090*/  @!P0 NANOSLEEP.SYNCS 0x989680 ;  /* 0x009896800000895d */ /* 0x002fea0003900000 */
[----:B------:R-:W1:Y:S02]  /*110a0*/  @!P0 SYNCS.PHASECHK.TRANS64 P0, [R6+URZ], R5 ;  /* 0x00000005060085a7 */ /* 0x000e64000800007f */
[----:B-1----:R-:W-:Y:S05]  /*110b0*/  @!P0 BRA `(.L_x_322) ;  /* 0xfffffffc00f08947 */ /* 0x002fea000383ffff */
[----:B------:R-:W-:Y:S05]  /*110c0*/  BRA `(.L_x_347) ;  /* 0xfffffff400287947 */ /* 0x000fea000383ffff */
.L_x_323:
[----:B0-----:R0:W1:Y:S02]  /*110d0*/  SYNCS.PHASECHK.TRANS64.TRYWAIT P0, [R9+URZ], R4 ;  /* 0x00000004090075a7 */ /* 0x001064000800017f */
[----:B-1----:R-:W-:Y:S05]  /*110e0*/  @!P0 NANOSLEEP.SYNCS 0x989680 ;  /* 0x009896800000895d */ /* 0x002fea0003900000 */
[----:B------:R-:W1:Y:S02]  /*110f0*/  @!P0 SYNCS.PHASECHK.TRANS64 P0, [R9+URZ], R4 ;  /* 0x00000004090085a7 */ /* 0x000e64000800007f */
[----:B-1----:R-:W-:Y:S05]  /*11100*/  @!P0 BRA `(.L_x_323) ;  /* 0xfffffffc00f08947 */ /* 0x002fea000383ffff */
[----:B------:R-:W-:Y:S05]  /*11110*/  BRA `(.L_x_348) ;  /* 0xfffffff400387947 */ /* 0x000fea000383ffff */
.L_x_324:
[----:B0-----:R0:W1:Y:S02]  /*11120*/  SYNCS.PHASECHK.TRANS64.TRYWAIT P0, [R6+URZ], R5 ;  /* 0x00000005060075a7 */ /* 0x001064000800017f */
[----:B-1----:R-:W-:Y:S05]  /*11130*/  @!P0 NANOSLEEP.SYNCS 0x989680 ;  /* 0x009896800000895d */ /* 0x002fea0003900000 */
[----:B------:R-:W1:Y:S02]  /*11140*/  @!P0 SYNCS.PHASECHK.TRANS64 P0, [R6+URZ], R5 ;  /* 0x00000005060085a7 */ /* 0x000e64000800007f */
[----:B-1----:R-:W-:Y:S05]  /*11150*/  @!P0 BRA `(.L_x_324) ;  /* 0xfffffffc00f08947 */ /* 0x002fea000383ffff */
[----:B------:R-:W-:Y:S05]  /*11160*/  BRA `(.L_x_349) ;  /* 0xfffffff400487947 */ /* 0x000fea000383ffff */
.L_x_325:
[----:B0-----:R0:W1:Y:S02]  /*11170*/  SYNCS.PHASECHK.TRANS64.TRYWAIT P0, [R9+URZ], R4 ;  /* 0x00000004090075a7 */ /* 0x001064000800017f */
[----:B-1----:R-:W-:Y:S05]  /*11180*/  @!P0 NANOSLEEP.SYNCS 0x989680 ;  /* 0x009896800000895d */ /* 0x002fea0003900000 */
[----:B------:R-:W1:Y:S02]  /*11190*/  @!P0 SYNCS.PHASECHK.TRANS64 P0, [R9+URZ], R4 ;  /* 0x00000004090085a7 */ /* 0x000e64000800007f */
[----:B-1----:R-:W-:Y:S05]  /*111a0*/  @!P0 BRA `(.L_x_325) ;  /* 0xfffffffc00f08947 */ /* 0x002fea000383ffff */
[----:B------:R-:W-:Y:S05]  /*111b0*/  BRA `(.L_x_350) ;  /* 0xfffffff400587947 */ /* 0x000fea000383ffff */
.L_x_326:
[----:B0-----:R0:W1:Y:S02]  /*111c0*/  SYNCS.PHASECHK.TRANS64.TRYWAIT P0, [R6+URZ], R5 ;  /* 0x00000005060075a7 */ /* 0x001064000800017f */
[----:B-1----:R-:W-:Y:S05]  /*111d0*/  @!P0 NANOSLEEP.SYNCS 0x989680 ;  /* 0x009896800000895d */ /* 0x002fea0003900000 */
[----:B------:R-:W1:Y:S02]  /*111e0*/  @!P0 SYNCS.PHASECHK.TRANS64 P0, [R6+URZ], R5 ;  /* 0x00000005060085a7 */ /* 0x000e64000800007f */
[----:B-1----:R-:W-:Y:S05]  /*111f0*/  @!P0 BRA `(.L_x_326) ;  /* 0xfffffffc00f08947 */ /* 0x002fea000383ffff */
[----:B------:R-:W-:Y:S05]  /*11200*/  BRA `(.L_x_351) ;  /* 0xfffffff400687947 */ /* 0x000fea000383ffff */
.L_x_327:
[----:B0-----:R0:W1:Y:S02]  /*11210*/  SYNCS.PHASECHK.TRANS64.TRYWAIT P0, [R9+URZ], R4 ;  /* 0x00000004090075a7 */ /* 0x001064000800017f */
[----:B-1----:R-:W-:Y:S05]  /*11220*/  @!P0 NANOSLEEP.SYNCS 0x989680 ;  /* 0x009896800000895d */ /* 0x002fea0003900000 */
[----:B------:R-:W1:Y:S02]  /*11230*/  @!P0 SYNCS.PHASECHK.TRANS64 P0, [R9+URZ], R4 ;  /* 0x00000004090085a7 */ /* 0x000e64000800007f */
[----:B-1----:R-:W-:Y:S05]  /*11240*/  @!P0 BRA `(.L_x_327) ;  /* 0xfffffffc00f08947 */ /* 0x002fea000383ffff */
[----:B------:R-:W-:Y:S05]  /*11250*/  BRA `(.L_x_352) ;  /* 0xfffffff400787947 */ /* 0x000fea000383ffff */
.L_x_328:
[----:B0-----:R0:W1:Y:S02]  /*11260*/  SYNCS.PHASECHK.TRANS64.TRYWAIT P0, [R6+URZ], R5 ;  /* 0x00000005060075a7 */ /* 0x001064000800017f */
[----:B-1----:R-:W-:Y:S05]  /*11270*/  @!P0 NANOSLEEP.SYNCS 0x989680 ;  /* 0x009896800000895d */ /* 0x002fea0003900000 */
[----:B------:R-:W1:Y:S02]  /*11280*/  @!P0 SYNCS.PHASECHK.TRANS64 P0, [R6+URZ], R5 ;  /* 0x00000005060085a7 */ /* 0x000e64000800007f */
[----:B-1----:R-:W-:Y:S05]  /*11290*/  @!P0 BRA `(.L_x_328) ;  /* 0xfffffffc00f08947 */ /* 0x002fea000383ffff */
[----:B------:R-:W-:Y:S05]  /*112a0*/  BRA `(.L_x_353) ;  /* 0xfffffff400887947 */ /* 0x000fea000383ffff */
.L_x_329:
[----:B0-----:R0:W1:Y:S02]  /*112b0*/  SYNCS.PHASECHK.TRANS64.TRYWAIT P0, [R9+URZ], R4 ;  /* 0x00000004090075a7 */ /* 0x001064000800017f */
[----:B-1----:R-:W-:Y:S05]  /*112c0*/  @!P0 NANOSLEEP.SYNCS 0x989680 ;  /* 0x009896800000895d */ /* 0x002fea0003900000 */
[----:B------:R-:W1:Y:S02]  /*112d0*/  @!P0 SYNCS.PHASECHK.TRANS64 P0, [R9+URZ], R4 ;  /* 0x00000004090085a7 */ /* 0x000e64000800007f */
[----:B-1----:R-:W-:Y:S05]  /*112e0*/  @!P0 BRA `(.L_x_329) ;  /* 0xfffffffc00f08947 */ /* 0x002fea000383ffff */
[----:B------:R-:W-:Y:S05]  /*112f0*/  BRA `(.L_x_354) ;  /* 0xfffffff400987947 */ /* 0x000fea000383ffff */
.L_x_330:
[----:B0-----:R0:W1:Y:S02]  /*11300*/  SYNCS.PHASECHK.TRANS64.TRYWAIT P0, [R6+URZ], R5 ;  /* 0x00000005060075a7 */ /* 0x001064000800017f */
[----:B-1----:R-:W-:Y:S05]  /*11310*/  @!P0 NANOSLEEP.SYNCS 0x989680 ;  /* 0x009896800000895d */ /* 0x002fea0003900000 */
[----:B------:R-:W1:Y:S02]  /*11320*/  @!P0 SYNCS.PHASECHK.TRANS64 P0, [R6+URZ], R5 ;  /* 0x00000005060085a7 */ /* 0x000e64000800007f */
[----:B-1----:R-:W-:Y:S05]  /*11330*/  @!P0 BRA `(.L_x_330) ;  /* 0xfffffffc00f08947 */ /* 0x002fea000383ffff */
[----:B------:R-:W-:Y:S05]  /*11340*/  BRA `(.L_x_355) ;  /* 0xfffffff400a87947 */ /* 0x000fea000383ffff */
.L_x_331:
[----:B0-----:R0:W1:Y:S02]  /*11350*/  SYNCS.PHASECHK.TRANS64.TRYWAIT P0, [R9+URZ], R4 ;  /* 0x00000004090075a7 */ /* 0x001064000800017f */
[----:B-1----:R-:W-:Y:S05]  /*11360*/  @!P0 NANOSLEEP.SYNCS 0x989680 ;  /* 0x009896800000895d */ /* 0x002fea0003900000 */
[----:B------:R-:W1:Y:S02]  /*11370*/  @!P0 SYNCS.PHASECHK.TRANS64 P0, [R9+URZ], R4 ;  /* 0x00000004090085a7 */ /* 0x000e64000800007f */
[----:B-1----:R-:W-:Y:S05]  /*11380*/  @!P0 BRA `(.L_x_331) ;  /* 0xfffffffc00f08947 */ /* 0x002fea000383ffff */
[----:B------:R-:W-:Y:S05]  /*11390*/  BRA `(.L_x_356) ;  /* 0xfffffff400b87947 */ /* 0x000fea000383ffff */
.L_x_332:
[----:B0-----:R0:W1:Y:S02]  /*113a0*/  SYNCS.PHASECHK.TRANS64.TRYWAIT P0, [R6+URZ], R5 ;  /* 0x00000005060075a7 */ /* 0x001064000800017f */
[----:B-1----:R-:W-:Y:S05]  /*113b0*/  @!P0 NANOSLEEP.SYNCS 0x989680 ;  /* 0x009896800000895d */ /* 0x002fea0003900000 */
[----:B------:R-:W1:Y:S02]  /*113c0*/  @!P0 SYNCS.PHASECHK.TRANS64 P0, [R6+URZ], R5 ;  /* 0x00000005060085a7 */ /* 0x000e64000800007f */
[----:B-1----:R-:W-:Y:S05]  /*113d0*/  @!P0 BRA `(.L_x_332) ;  /* 0xfffffffc00f08947 */ /* 0x002fea000383ffff */
[----:B------:R-:W-:Y:S05]  /*113e0*/  BRA `(.L_x_357) ;  /* 0xfffffff400c87947 */ /* 0x000fea000383ffff */
.L_x_333:
[----:B0-----:R0:W1:Y:S02]  /*113f0*/  SYNCS.PHASECHK.TRANS64.TRYWAIT P0, [R9+URZ], R4 ;  /* 0x00000004090075a7 */ /* 0x001064000800017f */
[----:B-1----:R-:W-:Y:S05]  /*11400*/  @!P0 NANOSLEEP.SYNCS 0x989680 ;  /* 0x009896800000895d */ /* 0x002fea0003900000 */
[----:B------:R-:W1:Y:S02]  /*11410*/  @!P0 SYNCS.PHASECHK.TRANS64 P0, [R9+URZ], R4 ;  /* 0x00000004090085a7 */ /* 0x000e64000800007f */
[----:B-1----:R-:W-:Y:S05]  /*11420*/  @!P0 BRA `(.L_x_333) ;  /* 0xfffffffc00f08947 */ /* 0x002fea000383ffff */
[----:B------:R-:W-:Y:S05]  /*11430*/  BRA `(.L_x_358) ;  /* 0xfffffff400d87947 */ /* 0x000fea000383ffff */
.L_x_334:
[----:B0-----:R0:W1:Y:S02]  /*11440*/  SYNCS.PHASECHK.TRANS64.TRYWAIT P0, [R6+URZ], R5 ;  /* 0x00000005060075a7 */ /* 0x001064000800017f */
[----:B-1----:R-:W-:Y:S05]  /*11450*/  @!P0 NANOSLEEP.SYNCS 0x989680 ;  /* 0x009896800000895d */ /* 0x002fea0003900000 */
[----:B------:R-:W1:Y:S02]  /*11460*/  @!P0 SYNCS.PHASECHK.TRANS64 P0, [R6+URZ], R5 ;  /* 0x00000005060085a7 */ /* 0x000e64000800007f */
[----:B-1----:R-:W-:Y:S05]  /*11470*/  @!P0 BRA `(.L_x_334) ;  /* 0xfffffffc00f08947 */ /* 0x002fea000383ffff */
[----:B------:R-:W-:Y:S05]  /*11480*/  BRA `(.L_x_359) ;  /* 0xfffffff400e87947 */ /* 0x000fea000383ffff */
.L_x_335:
[----:B0-----:R0:W1:Y:S02]  /*11490*/  SYNCS.PHASECHK.TRANS64.TRYWAIT P0, [R9+URZ], R4 ;  /* 0x00000004090075a7 */ /* 0x001064000800017f */
[----:B-1----:R-:W-:Y:S05]  /*114a0*/  @!P0 NANOSLEEP.SYNCS 0x989680 ;  /* 0x009896800000895d */ /* 0x002fea0003900000 */
[----:B------:R-:W1:Y:S02]  /*114b0*/  @!P0 SYNCS.PHASECHK.TRANS64 P0, [R9+URZ], R4 ;  /* 0x00000004090085a7 */ /* 0x000e64000800007f */
[----:B-1----:R-:W-:Y:S05]  /*114c0*/  @!P0 BRA `(.L_x_335) ;  /* 0xfffffffc00f08947 */ /* 0x002fea000383ffff */
[----:B------:R-:W-:Y:S05]  /*114d0*/  BRA `(.L_x_360) ;  /* 0xfffffff400f87947 */ /* 0x000fea000383ffff */
.L_x_336:
[----:B-1----:R1:W2:Y:S02]  /*114e0*/  SYNCS.PHASECHK.TRANS64.TRYWAIT P0, [R6+URZ], R5 ;  /* 0x00000005060075a7 */ /* 0x0022a4000800017f */
[----:B--2---:R-:W-:Y:S05]  /*114f0*/  @!P0 NANOSLEEP.SYNCS 0x989680 ;  /* 0x009896800000895d */ /* 0x004fea0003900000 */
[----:B------:R-:W2:Y:S02]  /*11500*/  @!P0 SYNCS.PHASECHK.TRANS64 P0, [R6+URZ], R5 ;  /* 0x00000005060085a7 */ /* 0x000ea4000800007f */
[----:B--2---:R-:W-:Y:S05]  /*11510*/  @!P0 BRA `(.L_x_336) ;  /* 0xfffffffc00f08947 */ /* 0x004fea000383ffff */
[----:B------:R-:W-:Y:S05]  /*11520*/  BRA `(.L_x_361) ;  /* 0xfffffff800007947 */ /* 0x000fea000383ffff */
.L_x_362:
[----:B------:R-:W-:-:S00]  /*11530*/  BRA `(.L_x_362) ;  /* 0xfffffffc00fc7947 */ /* 0x000fc0000383ffff */
[----:B------:R-:W-:-:S00]  /*11540*/  NOP ;  /* 0x0000000000007918 */ /* 0x000fc00000000000 */
        /* <DEDUP_REMOVED lines=11> */
.L_x_363:


//--------------------- .nv.shared._ZN7cutlass13device_kernelINS_4gemm6kernel13GemmUniversalIN4cute5tupleIJiiiiEEENS1_10collective13CollectiveMmaINS1_37MainloopSm90TmaGmmaWarpSpecializedFP8ILi18ENS5_IJNS4_1CILi2EEENSA_ILi1EEESC_EEENS1_35KernelTmaWarpSpecializedCooperativeEEENS5_IJNSA_ILi256EEENSA_ILi128EEENSA_ILi32EEEEEENS_12float_e4m3_tENS5_IJlSC_lEEESK_SL_NS4_8TiledMMAINS4_8MMA_AtomIJNS4_4SM904GMMA31MMA_64x128x32_F32E4M3E4M3_SS_TNILNSP_7ScaleInE1ELSR_1EEEEEENS4_6LayoutISD_NS5_IJSC_NSA_ILi0EEESV_EEEEENS5_IJNS4_10UnderscoreESY_SY_EEEEENS4_13SM90_TMA_LOADENS4_14ComposedLayoutINS4_7SwizzleILi1ELi4ELi3EEENS4_18smem_ptr_flag_bitsILi8EEENSU_INS5_IJNSA_ILi8EEESI_EEENS5_IJSI_SC_EEEEEEEvNS4_8identityENS4_23SM90_TMA_LOAD_MULTICASTES1B_vS1C_EENS_8epilogue10collective6detail29Sm90TmaWarpSpecializedAdapterINS1G_15DefaultEpilogueISK_SL_SL_NS1F_6thread17LinearCombinationISK_Li1EffLNS1K_9ScaleType4KindE0ELNS_15FloatRoundStyleE2ESK_EENS1_15EpilogueDefaultEEEEEvvEEEEvNT_6ParamsE --------------------------
	.section	.nv.shared._ZN7cutlass13device_kernelINS_4gemm6kernel13GemmUniversalIN4cute5tupleIJiiiiEEENS1_10collective13CollectiveMmaINS1_37MainloopSm90TmaGmmaWarpSpecializedFP8ILi18ENS5_IJNS4_1CILi2EEENSA_ILi1EEESC_EEENS1_35KernelTmaWarpSpecializedCooperativeEEENS5_IJNSA_ILi256EEENSA_ILi128EEENSA_ILi32EEEEEENS_12float_e4m3_tENS5_IJlSC_lEEESK_SL_NS4_8TiledMMAINS4_8MMA_AtomIJNS4_4SM904GMMA31MMA_64x128x32_F32E4M3E4M3_SS_TNILNSP_7ScaleInE1ELSR_1EEEEEENS4_6LayoutISD_NS5_IJSC_NSA_ILi0EEESV_EEEEENS5_IJNS4_10UnderscoreESY_SY_EEEEENS4_13SM90_TMA_LOADENS4_14ComposedLayoutINS4_7SwizzleILi1ELi4ELi3EEENS4_18smem_ptr_flag_bitsILi8EEENSU_INS5_IJNSA_ILi8EEESI_EEENS5_IJSI_SC_EEEEEEEvNS4_8identityENS4_23SM90_TMA_LOAD_MULTICASTES1B_vS1C_EENS_8epilogue10collective6detail29Sm90TmaWarpSpecializedAdapterINS1G_15DefaultEpilogueISK_SL_SL_NS1F_6thread17LinearCombinationISK_Li1EffLNS1K_9ScaleType4KindE0ELNS_15FloatRoundStyleE2ESK_EENS1_15EpilogueDefaultEEEEEvvEEEEvNT_6ParamsE,"aw",@nobits
	.sectionflags	@""
	.align	16
	.zero		1024


//--------------------- .nv.shared.reserved.0     --------------------------
	.section	.nv.shared.reserved.0,"aw",@nobits
	.weak		__nv_reservedSMEM_offset_0_alias
	.size		__nv_reservedSMEM_offset_0_alias, 0, 0
	.other		__nv_reservedSMEM_offset_0_alias,@"STO_CUDA_RESERVED_SHARED STV_DEFAULT"
__nv_reservedSMEM_offset_0_alias:
	.zero		0


//--------------------- .nv.global                --------------------------
	.section	.nv.global,"aw",@nobits
.nv.global:
	.type		_ZN39_INTERNAL_e1d76b0d_4_k_cu_ea5ff44f_50024cute1_E,@object
	.size		_ZN39_INTERNAL_e1d76b0d_4_k_cu_ea5ff44f_50024cute1_E,(_ZN39_INTERNAL_e1d76b0d_4_k_cu_ea5ff44f_50024cuda3std3__45__cpo6cbeginE - _ZN39_INTERNAL_e1d76b0d_4_k_cu_ea5ff44f_50024cute1_E)
_ZN39_INTERNAL_e1d76b0d_4_k_cu_ea5ff44f_50024cute1_E:
	.zero		1
	.type		_ZN39_INTERNAL_e1d76b0d_4_k_cu_ea5ff44f_50024cuda3std3__45__cpo6cbeginE,@object
	.size		_ZN39_INTERNAL_e1d76b0d_4_k_cu_ea5ff44f_50024cuda3std3__45__cpo6cbeginE,(_ZN39_INTERNAL_e1d76b0d_4_k_cu_ea5ff44f_50024cuda3std3__48in_placeE - _ZN39_INTERNAL_e1d76b0d_4_k_cu_ea5ff44f_50024cuda3std3__45__cpo6cbeginE)
_ZN39_INTERNAL_e1d76b0d_4_k_cu_ea5ff44f_50024cuda3std3__45__cpo6cbeginE:
	.zero		1
	.type		_ZN39_INTERNAL_e1d76b0d_4_k_cu_ea5ff44f_50024cuda3std3__48in_placeE,@object
	.size		_ZN39_INTERNAL_e1d76b0d_4_k_cu_ea5ff44f_50024cuda3std3__48in_placeE,(_ZN39_INTERNAL_e1d76b0d_4_k_cu_ea5ff44f_50024cuda3std6ranges3__45__cpo9iter_moveE - _ZN39_INTERNAL_e1d76b0d_4_k_cu_ea5ff44f_50024cuda3std3__48in_placeE)
_ZN39_INTERNAL_e1d76b0d_4_k_cu_ea5ff44f_50024cuda3std3__48in_placeE:
	.zero		1
	.type		_ZN39_INTERNAL_e1d76b0d_4_k_cu_ea5ff44f_50024cuda3std6ranges3__45__cpo9iter_moveE,@object
	.size		_ZN39_INTERNAL_e1d76b0d_4_k_cu_ea5ff44f_50024cuda3std6ranges3__45__cpo9iter_moveE,(_ZN39_INTERNAL_e1d76b0d_4_k_cu_ea5ff44f_50024cuda3std3__45__cpo5beginE - _ZN39_INTERNAL_e1d76b0d_4_k_cu_ea5ff44f_50024cuda3std6ranges3__45__cpo9iter_moveE)
_ZN39_INTERNAL_e1d76b0d_4_k_cu_ea5ff44f_50024cuda3std6ranges3__45__cpo9iter_moveE:
	.zero		1
	.type		_ZN39_INTERNAL_e1d76b0d_4_k_cu_ea5ff44f_50024cuda3std3__45__cpo5beginE,@object
	.size		_ZN39_INTERNAL_e1d76b0d_4_k_cu_ea5ff44f_50024cuda3std3__45__cpo5beginE,(_ZN39_INTERNAL_e1d76b0d_4_k_cu_ea5ff44f_50024cuda3std3__441_GLOBAL__N__e1d76b0d_4_k_cu_ea5ff44f_50026ignoreE - _ZN39_INTERNAL_e1d76b0d_4_k_cu_ea5ff44f_50024cuda3std3__45__cpo5beginE)
_ZN39_INTERNAL_e1d76b0d_4_k_cu_ea5ff44f_50024cuda3std3__45__cpo5beginE:
	.zero		1
	.type		_ZN39_INTERNAL_e1d76b0d_4_k_cu_ea5ff44f_50024cuda3std3__441_GLOBAL__N__e1d76b0d_4_k_cu_ea5ff44f_50026ignoreE,@object
	.size		_ZN39_INTERNAL_e1d76b0d_4_k_cu_ea5ff44f_50024cuda3std3__441_GLOBAL__N__e1d76b0d_4_k_cu_ea5ff44f_50026ignoreE,(_ZN39_INTERNAL_e1d76b0d_4_k_cu_ea5ff44f_50024cute7productE - _ZN39_INTERNAL_e1d76b0d_4_k_cu_ea5ff44f_50024cuda3std3__441_GLOBAL__N__e1d76b0d_4_k_cu_ea5ff44f_50026ignoreE)
_ZN39_INTERNAL_e1d76b0d_4_k_cu_ea5ff44f_50024cuda3std3__441_GLOBAL__N__e1d76b0d_4_k_cu_ea5ff44f_50026ignoreE:
	.zero		1
	.type		_ZN39_INTERNAL_e1d76b0d_4_k_cu_ea5ff44f_50024cute7productE,@object
	.size		_ZN39_INTERNAL_e1d76b0d_4_k_cu_ea5ff44f_50024cute7productE,(_ZN39_INTERNAL_e1d76b0d_4_k_cu_ea5ff44f_50024cuda3std3__45__cpo3endE - _ZN39_INTERNAL_e1d76b0d_4_k_cu_ea5ff44f_50024cute7productE)
_ZN39_INTERNAL_e1d76b0d_4_k_cu_ea5ff44f_50024cute7productE:
	.zero		1
	.type		_ZN39_INTERNAL_e1d76b0d_4_k_cu_ea5ff44f_50024cuda3std3__45__cpo3endE,@object
	.size		_ZN39_INTERNAL_e1d76b0d_4_k_cu_ea5ff44f_50024cuda3std3__45__cpo3endE,(_ZN39_INTERNAL_e1d76b0d_4_k_cu_ea5ff44f_50024cuda3std3__419piecewise_constructE - _ZN39_INTERNAL_e1d76b0d_4_k_cu_ea5ff44f_50024cuda3std3__45__cpo3endE)
_ZN39_INTERNAL_e1d76b0d_4_k_cu_ea5ff44f_50024cuda3std3__45__cpo3endE:
	.zero		1
	.type		_ZN39_INTERNAL_e1d76b0d_4_k_cu_ea5ff44f_50024cuda3std3__419piecewise_constructE,@object
	.size		_ZN39_INTERNAL_e1d76b0d_4_k_cu_ea5ff44f_50024cuda3std3__419piecewise_constructE,(_ZN39_INTERNAL_e1d76b0d_4_k_cu_ea5ff44f_50024cuda3std3__45__cpo4cendE - _ZN39_INTERNAL_e1d76b0d_4_k_cu_ea5ff44f_50024cuda3std3__419piecewise_constructE)
_ZN39_INTERNAL_e1d76b0d_4_k_cu_ea5ff44f_50024cuda3std3__419piecewise_constructE:
	.zero		1
	.type		_ZN39_INTERNAL_e1d76b0d_4_k_cu_ea5ff44f_50024cuda3std3__45__cpo4cendE,@object
	.size		_ZN39_INTERNAL_e1d76b0d_4_k_cu_ea5ff44f_50024cuda3std3__45__cpo4cendE,(_ZN39_INTERNAL_e1d76b0d_4_k_cu_ea5ff44f_50024cuda3std6ranges3__45__cpo4swapE - _ZN39_INTERNAL_e1d76b0d_4_k_cu_ea5ff44f_50024cuda3std3__45__cpo4cendE)
_ZN39_INTERNAL_e1d76b0d_4_k_cu_ea5ff44f_50024cuda3std3__45__cpo4cendE:
	.zero		1
	.type		_ZN39_INTERNAL_e1d76b0d_4_k_cu_ea5ff44f_50024cuda3std6ranges3__45__cpo4swapE,@object
	.size		_ZN39_INTERNAL_e1d76b0d_4_k_cu_ea5ff44f_50024cuda3std6ranges3__45__cpo4swapE,(.L_7 - _ZN39_INTERNAL_e1d76b0d_4_k_cu_ea5ff44f_50024cuda3std6ranges3__45__cpo4swapE)
_ZN39_INTERNAL_e1d76b0d_4_k_cu_ea5ff44f_50024cuda3std6ranges3__45__cpo4swapE:
	.zero		1
.L_7:


//--------------------- .nv.constant0._ZN7cutlass13device_kernelINS_4gemm6kernel13GemmUniversalIN4cute5tupleIJiiiiEEENS1_10collective13CollectiveMmaINS1_37MainloopSm90TmaGmmaWarpSpecializedFP8ILi18ENS5_IJNS4_1CILi2EEENSA_ILi1EEESC_EEENS1_35KernelTmaWarpSpecializedCooperativeEEENS5_IJNSA_ILi256EEENSA_ILi128EEENSA_ILi32EEEEEENS_12float_e4m3_tENS5_IJlSC_lEEESK_SL_NS4_8TiledMMAINS4_8MMA_AtomIJNS4_4SM904GMMA31MMA_64x128x32_F32E4M3E4M3_SS_TNILNSP_7ScaleInE1ELSR_1EEEEEENS4_6LayoutISD_NS5_IJSC_NSA_ILi0EEESV_EEEEENS5_IJNS4_10UnderscoreESY_SY_EEEEENS4_13SM90_TMA_LOADENS4_14ComposedLayoutINS4_7SwizzleILi1ELi4ELi3EEENS4_18smem_ptr_flag_bitsILi8EEENSU_INS5_IJNSA_ILi8EEESI_EEENS5_IJSI_SC_EEEEEEEvNS4_8identityENS4_23SM90_TMA_LOAD_MULTICASTES1B_vS1C_EENS_8epilogue10collective6detail29Sm90TmaWarpSpecializedAdapterINS1G_15DefaultEpilogueISK_SL_SL_NS1F_6thread17LinearCombinationISK_Li1EffLNS1K_9ScaleType4KindE0ELNS_15FloatRoundStyleE2ESK_EENS1_15EpilogueDefaultEEEEEvvEEEEvNT_6ParamsE --------------------------
	.section	.nv.constant0._ZN7cutlass13device_kernelINS_4gemm6kernel13GemmUniversalIN4cute5tupleIJiiiiEEENS1_10collective13CollectiveMmaINS1_37MainloopSm90TmaGmmaWarpSpecializedFP8ILi18ENS5_IJNS4_1CILi2EEENSA_ILi1EEESC_EEENS1_35KernelTmaWarpSpecializedCooperativeEEENS5_IJNSA_ILi256EEENSA_ILi128EEENSA_ILi32EEEEEENS_12float_e4m3_tENS5_IJlSC_lEEESK_SL_NS4_8TiledMMAINS4_8MMA_AtomIJNS4_4SM904GMMA31MMA_64x128x32_F32E4M3E4M3_SS_TNILNSP_7ScaleInE1ELSR_1EEEEEENS4_6LayoutISD_NS5_IJSC_NSA_ILi0EEESV_EEEEENS5_IJNS4_10UnderscoreESY_SY_EEEEENS4_13SM90_TMA_LOADENS4_14ComposedLayoutINS4_7SwizzleILi1ELi4ELi3EEENS4_18smem_ptr_flag_bitsILi8EEENSU_INS5_IJNSA_ILi8EEESI_EEENS5_IJSI_SC_EEEEEEEvNS4_8identityENS4_23SM90_TMA_LOAD_MULTICASTES1B_vS1C_EENS_8epilogue10collective6detail29Sm90TmaWarpSpecializedAdapterINS1G_15DefaultEpilogueISK_SL_SL_NS1F_6thread17LinearCombinationISK_Li1EffLNS1K_9ScaleType4KindE0ELNS_15FloatRoundStyleE2ESK_EENS1_15EpilogueDefaultEEEEEvvEEEEvNT_6ParamsE,"a",@progbits
	.sectionflags	@""
	.align	4
.nv.constant0._ZN7cutlass13device_kernelINS_4gemm6kernel13GemmUniversalIN4cute5tupleIJiiiiEEENS1_10collective13CollectiveMmaINS1_37MainloopSm90TmaGmmaWarpSpecializedFP8ILi18ENS5_IJNS4_1CILi2EEENSA_ILi1EEESC_EEENS1_35KernelTmaWarpSpecializedCooperativeEEENS5_IJNSA_ILi256EEENSA_ILi128EEENSA_ILi32EEEEEENS_12float_e4m3_tENS5_IJlSC_lEEESK_SL_NS4_8TiledMMAINS4_8MMA_AtomIJNS4_4SM904GMMA31MMA_64x128x32_F32E4M3E4M3_SS_TNILNSP_7ScaleInE1ELSR_1EEEEEENS4_6LayoutISD_NS5_IJSC_NSA_ILi0EEESV_EEEEENS5_IJNS4_10UnderscoreESY_SY_EEEEENS4_13SM90_TMA_LOADENS4_14ComposedLayoutINS4_7SwizzleILi1ELi4ELi3EEENS4_18smem_ptr_flag_bitsILi8EEENSU_INS5_IJNSA_ILi8EEESI_EEENS5_IJSI_SC_EEEEEEEvNS4_8identityENS4_23SM90_TMA_LOAD_MULTICASTES1B_vS1C_EENS_8epilogue10collective6detail29Sm90TmaWarpSpecializedAdapterINS1G_15DefaultEpilogueISK_SL_SL_NS1F_6thread17LinearCombinationISK_Li1EffLNS1K_9ScaleType4KindE0ELNS_15FloatRoundStyleE2ESK_EENS1_15EpilogueDefaultEEEEEvvEEEEvNT_6ParamsE:
	.zero		1664


//--------------------- SYMBOLS --------------------------

	.type		.nv.reservedSmem.offset0,@object
	.size		.nv.reservedSmem.offset0,0x4
